// auto-generated by cutlass_sweep.gemm — config: {"arch": "sm_90", "cluster_m": 2, "cluster_n": 2, "dtype": "tf32", "stages": 3, "tile_k": 128, "tile_m": 256, "tile_n": 128}
#include "cutlass/cutlass.h"
#include "cutlass/gemm/collective/collective_builder.hpp"
#include "cutlass/gemm/device/gemm_universal_adapter.h"
#include "cutlass/gemm/kernel/gemm_universal.hpp"
#include "cutlass/epilogue/collective/collective_builder.hpp"

using ElemA = cutlass::tfloat32_t;
using ElemB = cutlass::tfloat32_t;
using ElemCD = cutlass::tfloat32_t;
using Acc  = float;
using TileShape    = cute::Shape<cute::_256, cute::_128, cute::_128>;
using ClusterShape = cute::Shape<cute::_2, cute::_2, cute::_1>;

using CollectiveEpilogue = typename cutlass::epilogue::collective::CollectiveBuilder<
    cutlass::arch::Sm90, cutlass::arch::OpClassTensorOp,
    TileShape, ClusterShape,
    cutlass::epilogue::collective::EpilogueTileAuto,
    Acc, Acc,
    ElemCD, cutlass::layout::RowMajor, 128 / cutlass::sizeof_bits<ElemCD>::value,
    ElemCD, cutlass::layout::RowMajor, 128 / cutlass::sizeof_bits<ElemCD>::value,
    cutlass::epilogue::collective::EpilogueScheduleAuto
  >::CollectiveOp;

using CollectiveMainloop = typename cutlass::gemm::collective::CollectiveBuilder<
    cutlass::arch::Sm90, cutlass::arch::OpClassTensorOp,
    ElemA, cutlass::layout::RowMajor, 128 / cutlass::sizeof_bits<ElemA>::value,
    ElemB, cutlass::layout::ColumnMajor, 128 / cutlass::sizeof_bits<ElemB>::value,
    Acc,
    TileShape, ClusterShape,
    cutlass::gemm::collective::StageCount<3>,
    cutlass::gemm::collective::KernelScheduleAuto
  >::CollectiveOp;

using GemmKernel = cutlass::gemm::kernel::GemmUniversal<
    cute::Shape<int,int,int,int>,
    CollectiveMainloop,
    CollectiveEpilogue
>;
using Gemm = cutlass::gemm::device::GemmUniversalAdapter<GemmKernel>;

// Force the device kernel symbol into the cubin without needing a host main.
auto* _anchor = &cutlass::device_kernel<GemmKernel>;


// ===== COMPILED SASS (sm_90a) =====

	.target	sm_90a

	.elftype	@"ET_EXEC"


//--------------------- .note.nv.tkinfo           --------------------------
	.section	.note.nv.tkinfo,"",@"SHT_NOTE"
	.sectionflags	@"SHF_NOTE_NV_TKINFO"
	.tkinfo
        /*0018*/ 	.word	0x00000002
        /*0030*/ 	.string	""
        /*0030*/ 	.string	"ptxas"
        /*0030*/ 	.string	"Cuda compilation tools, release 13.0, V13.0.88"
        /*0030*/ 	.string	"Build cuda_13.0.r13.0/compiler.36424714_0"
        /*0030*/ 	.string	"-arch sm_90a -m 64 "



//--------------------- .note.nv.cuinfo           --------------------------
	.section	.note.nv.cuinfo,"",@"SHT_NOTE"
	.sectionflags	@"SHF_NOTE_NV_CUINFO"
        /*0018*/ 	.short	0x0002
        /*001a*/ 	.short	0x005a
        /*001c*/ 	.short	0x0082
	.zero		2


//--------------------- .nv.info                  --------------------------
	.section	.nv.info,"",@"SHT_CUDA_INFO"
	.align	4


	//----- nvinfo : EIATTR_REGCOUNT
	.align		4
        /*0000*/ 	.byte	0x04, 0x2f
        /*0002*/ 	.short	(.L_15 - .L_14)
	.align		4
.L_14:
        /*0004*/ 	.word	index@(_ZN7cutlass13device_kernelINS_4gemm6kernel13GemmUniversalIN4cute5tupleIJiiiiEEENS1_10collective13CollectiveMmaINS1_34MainloopSm90TmaGmmaWarpSpecializedILi3ENS5_IJNS4_1CILi2EEESB_NSA_ILi1EEEEEENS1_35KernelTmaWarpSpecializedCooperativeEEENS5_IJNSA_ILi256EEENSA_ILi128EEESH_EEENS_10tfloat32_tENS5_IJlSC_lEEESJ_SK_NS4_8TiledMMAINS4_8MMA_AtomIJNS4_4SM904GMMA30MMA_64x128x8_F32TF32TF32_SS_TNILNSO_7ScaleInE1ELSQ_1EEEEEENS4_6LayoutINS5_IJSB_SC_SC_EEENS5_IJSC_NSA_ILi0EEESV_EEEEENS5_IJNS4_10UnderscoreESY_SY_EEEEENS4_23SM90_TMA_LOAD_MULTICASTENS4_14ComposedLayoutINS4_7SwizzleILi3ELi4ELi3EEENS4_18smem_ptr_flag_bitsILi32EEENST_INS5_IJNSA_ILi8EEENSA_ILi32EEEEEENS5_IJS18_SC_EEEEEEEvNS4_8identityES11_S1C_vS1D_EENS_8epilogue10collective6detail29Sm90TmaWarpSpecializedAdapterINS1G_15DefaultEpilogueISJ_SK_SK_NS1F_6thread17LinearCombinationISJ_Li1EffLNS1K_9ScaleType4KindE0ELNS_15FloatRoundStyleE2ESJ_EENS1_15EpilogueDefaultEEEEEvvEEEEvNT_6ParamsE)
        /*0008*/ 	.word	0x000000a8


	//----- nvinfo : EIATTR_FRAME_SIZE
	.align		4
.L_15:
        /*000c*/ 	.byte	0x04, 0x11
        /*000e*/ 	.short	(.L_17 - .L_16)
	.align		4
.L_16:
        /*0010*/ 	.word	index@(_ZN7cutlass13device_kernelINS_4gemm6kernel13GemmUniversalIN4cute5tupleIJiiiiEEENS1_10collective13CollectiveMmaINS1_34MainloopSm90TmaGmmaWarpSpecializedILi3ENS5_IJNS4_1CILi2EEESB_NSA_ILi1EEEEEENS1_35KernelTmaWarpSpecializedCooperativeEEENS5_IJNSA_ILi256EEENSA_ILi128EEESH_EEENS_10tfloat32_tENS5_IJlSC_lEEESJ_SK_NS4_8TiledMMAINS4_8MMA_AtomIJNS4_4SM904GMMA30MMA_64x128x8_F32TF32TF32_SS_TNILNSO_7ScaleInE1ELSQ_1EEEEEENS4_6LayoutINS5_IJSB_SC_SC_EEENS5_IJSC_NSA_ILi0EEESV_EEEEENS5_IJNS4_10UnderscoreESY_SY_EEEEENS4_23SM90_TMA_LOAD_MULTICASTENS4_14ComposedLayoutINS4_7SwizzleILi3ELi4ELi3EEENS4_18smem_ptr_flag_bitsILi32EEENST_INS5_IJNSA_ILi8EEENSA_ILi32EEEEEENS5_IJS18_SC_EEEEEEEvNS4_8identityES11_S1C_vS1D_EENS_8epilogue10collective6detail29Sm90TmaWarpSpecializedAdapterINS1G_15DefaultEpilogueISJ_SK_SK_NS1F_6thread17LinearCombinationISJ_Li1EffLNS1K_9ScaleType4KindE0ELNS_15FloatRoundStyleE2ESJ_EENS1_15EpilogueDefaultEEEEEvvEEEEvNT_6ParamsE)
        /*0014*/ 	.word	0x00000000


	//----- nvinfo : EIATTR_MIN_STACK_SIZE
	.align		4
.L_17:
        /*0018*/ 	.byte	0x04, 0x12
        /*001a*/ 	.short	(.L_19 - .L_18)
	.align		4
.L_18:
        /*001c*/ 	.word	index@(_ZN7cutlass13device_kernelINS_4gemm6kernel13GemmUniversalIN4cute5tupleIJiiiiEEENS1_10collective13CollectiveMmaINS1_34MainloopSm90TmaGmmaWarpSpecializedILi3ENS5_IJNS4_1CILi2EEESB_NSA_ILi1EEEEEENS1_35KernelTmaWarpSpecializedCooperativeEEENS5_IJNSA_ILi256EEENSA_ILi128EEESH_EEENS_10tfloat32_tENS5_IJlSC_lEEESJ_SK_NS4_8TiledMMAINS4_8MMA_AtomIJNS4_4SM904GMMA30MMA_64x128x8_F32TF32TF32_SS_TNILNSO_7ScaleInE1ELSQ_1EEEEEENS4_6LayoutINS5_IJSB_SC_SC_EEENS5_IJSC_NSA_ILi0EEESV_EEEEENS5_IJNS4_10UnderscoreESY_SY_EEEEENS4_23SM90_TMA_LOAD_MULTICASTENS4_14ComposedLayoutINS4_7SwizzleILi3ELi4ELi3EEENS4_18smem_ptr_flag_bitsILi32EEENST_INS5_IJNSA_ILi8EEENSA_ILi32EEEEEENS5_IJS18_SC_EEEEEEEvNS4_8identityES11_S1C_vS1D_EENS_8epilogue10collective6detail29Sm90TmaWarpSpecializedAdapterINS1G_15DefaultEpilogueISJ_SK_SK_NS1F_6thread17LinearCombinationISJ_Li1EffLNS1K_9ScaleType4KindE0ELNS_15FloatRoundStyleE2ESJ_EENS1_15EpilogueDefaultEEEEEvvEEEEvNT_6ParamsE)
        /*0020*/ 	.word	0x00000000
.L_19:


//--------------------- .nv.compat                --------------------------
	.section	.nv.compat,"",@"SHT_CUDA_COMPAT_INFO"
	.align	4
        /*0000*/ 	.byte	0x02, 0x09, 0x01, 0x00, 0x02, 0x02, 0x04, 0x00, 0x02, 0x05, 0x05, 0x00, 0x03, 0x07, 0x01, 0x01
        /*0010*/ 	.byte	0x02, 0x03, 0x01, 0x00, 0x02, 0x06, 0x01, 0x00, 0x04, 0x0b, 0x08, 0x00, 0x00, 0x00, 0x00, 0x00
        /*0020*/ 	.byte	0x00, 0x00, 0x00, 0x00


//--------------------- .nv.info._ZN7cutlass13device_kernelINS_4gemm6kernel13GemmUniversalIN4cute5tupleIJiiiiEEENS1_10collective13CollectiveMmaINS1_34MainloopSm90TmaGmmaWarpSpecializedILi3ENS5_IJNS4_1CILi2EEESB_NSA_ILi1EEEEEENS1_35KernelTmaWarpSpecializedCooperativeEEENS5_IJNSA_ILi256EEENSA_ILi128EEESH_EEENS_10tfloat32_tENS5_IJlSC_lEEESJ_SK_NS4_8TiledMMAINS4_8MMA_AtomIJNS4_4SM904GMMA30MMA_64x128x8_F32TF32TF32_SS_TNILNSO_7ScaleInE1ELSQ_1EEEEEENS4_6LayoutINS5_IJSB_SC_SC_EEENS5_IJSC_NSA_ILi0EEESV_EEEEENS5_IJNS4_10UnderscoreESY_SY_EEEEENS4_23SM90_TMA_LOAD_MULTICASTENS4_14ComposedLayoutINS4_7SwizzleILi3ELi4ELi3EEENS4_18smem_ptr_flag_bitsILi32EEENST_INS5_IJNSA_ILi8EEENSA_ILi32EEEEEENS5_IJS18_SC_EEEEEEEvNS4_8identityES11_S1C_vS1D_EENS_8epilogue10collective6detail29Sm90TmaWarpSpecializedAdapterINS1G_15DefaultEpilogueISJ_SK_SK_NS1F_6thread17LinearCombinationISJ_Li1EffLNS1K_9ScaleType4KindE0ELNS_15FloatRoundStyleE2ESJ_EENS1_15EpilogueDefaultEEEEEvvEEEEvNT_6ParamsE --------------------------
	.section	.nv.info._ZN7cutlass13device_kernelINS_4gemm6kernel13GemmUniversalIN4cute5tupleIJiiiiEEENS1_10collective13CollectiveMmaINS1_34MainloopSm90TmaGmmaWarpSpecializedILi3ENS5_IJNS4_1CILi2EEESB_NSA_ILi1EEEEEENS1_35KernelTmaWarpSpecializedCooperativeEEENS5_IJNSA_ILi256EEENSA_ILi128EEESH_EEENS_10tfloat32_tENS5_IJlSC_lEEESJ_SK_NS4_8TiledMMAINS4_8MMA_AtomIJNS4_4SM904GMMA30MMA_64x128x8_F32TF32TF32_SS_TNILNSO_7ScaleInE1ELSQ_1EEEEEENS4_6LayoutINS5_IJSB_SC_SC_EEENS5_IJSC_NSA_ILi0EEESV_EEEEENS5_IJNS4_10UnderscoreESY_SY_EEEEENS4_23SM90_TMA_LOAD_MULTICASTENS4_14ComposedLayoutINS4_7SwizzleILi3ELi4ELi3EEENS4_18smem_ptr_flag_bitsILi32EEENST_INS5_IJNSA_ILi8EEENSA_ILi32EEEEEENS5_IJS18_SC_EEEEEEEvNS4_8identityES11_S1C_vS1D_EENS_8epilogue10collective6detail29Sm90TmaWarpSpecializedAdapterINS1G_15DefaultEpilogueISJ_SK_SK_NS1F_6thread17LinearCombinationISJ_Li1EffLNS1K_9ScaleType4KindE0ELNS_15FloatRoundStyleE2ESJ_EENS1_15EpilogueDefaultEEEEEvvEEEEvNT_6ParamsE,"",@"SHT_CUDA_INFO"
	.sectionflags	@""
	.align	4


	//----- nvinfo : EIATTR_CUDA_API_VERSION
	.align		4
        /*0000*/ 	.byte	0x04, 0x37
        /*0002*/ 	.short	(.L_21 - .L_20)
.L_20:
        /*0004*/ 	.word	0x00000082


	//----- nvinfo : EIATTR_KPARAM_INFO
	.align		4
.L_21:
        /*0008*/ 	.byte	0x04, 0x17
        /*000a*/ 	.short	(.L_23 - .L_22)
.L_22:
        /*000c*/ 	.word	0x00000000
        /*0010*/ 	.short	0x0000
        /*0012*/ 	.short	0x0070
        /*0014*/ 	.byte	0x00, 0xf0, 0x01, 0x10


	//----- nvinfo : EIATTR_SPARSE_MMA_MASK
	.align		4
.L_23:
        /*0018*/ 	.byte	0x03, 0x50
        /*001a*/ 	.short	0x0000


	//----- nvinfo : EIATTR_MAXREG_COUNT
	.align		4
        /*001c*/ 	.byte	0x03, 0x1b
        /*001e*/ 	.short	0x00a8


	//----- nvinfo : EIATTR_NUM_BARRIERS
	.align		4
        /*0020*/ 	.byte	0x02, 0x4c
        /*0022*/ 	.byte	0x01
	.zero		1


	//----- nvinfo : EIATTR_EXTERNS
	.align		4
        /*0024*/ 	.byte	0x04, 0x0f
        /*0026*/ 	.short	(.L_25 - .L_24)


	//   ....[0]....
	.align		4
.L_24:
        /*0028*/ 	.word	index@(__assertfail)


	//----- nvinfo : EIATTR_MERCURY_ISA_VERSION
	.align		4
.L_25:
        /*002c*/ 	.byte	0x03, 0x5f
        /*002e*/ 	.short	0x0101


	//----- nvinfo : EIATTR_INT_WARP_WIDE_INSTR_OFFSETS
	.align		4
        /*0030*/ 	.byte	0x04, 0x31
        /*0032*/ 	.short	(.L_27 - .L_26)


	//   ....[0]....
.L_26:
        /*0034*/ 	.word	0x00000460


	//   ....[1]....
        /*0038*/ 	.word	0x00000490


	//   ....[2]....
        /*003c*/ 	.word	0x00000650


	//----- nvinfo : EIATTR_COOP_GROUP_MASK_REGIDS
	.align		4
.L_27:
        /*0040*/ 	.byte	0x04, 0x29
        /*0042*/ 	.short	(.L_29 - .L_28)


	//   ....[0]....
.L_28:
        /*0044*/ 	.word	0xffffffff


	//   ....[1]....
        /*0048*/ 	.word	0xffffffff


	//   ....[2]....
        /*004c*/ 	.word	0xffffffff


	//   ....[3]....
        /*0050*/ 	.word	0xffffffff


	//   ....[4]....
        /*0054*/ 	.word	0xffffffff


	//   ....[5]....
        /*0058*/ 	.word	0xffffffff


	//----- nvinfo : EIATTR_COOP_GROUP_INSTR_OFFSETS
	.align		4
.L_29:
        /*005c*/ 	.byte	0x04, 0x28
        /*005e*/ 	.short	(.L_31 - .L_30)


	//   ....[0]....
.L_30:
        /*0060*/ 	.word	0x00000060


	//   ....[1]....
        /*0064*/ 	.word	0x00000070


	//   ....[2]....
        /*0068*/ 	.word	0x00000130


	//   ....[3]....
        /*006c*/ 	.word	0x000002b0


	//   ....[4]....
        /*0070*/ 	.word	0x000007d0


	//   ....[5]....
        /*0074*/ 	.word	0x00001220


	//----- nvinfo : EIATTR_REG_RECONFIG
	.align		4
.L_31:
        /*0078*/ 	.byte	0x01, 0x54
	.zero		2


	//----- nvinfo : EIATTR_SYSCALL_OFFSETS
	.align		4
        /*007c*/ 	.byte	0x04, 0x46
        /*007e*/ 	.short	(.L_33 - .L_32)


	//   ....[0]....
.L_32:
        /*0080*/ 	.word	0x000013e0


	//----- nvinfo : EIATTR_MBARRIER_INSTR_OFFSETS
	.align		4
.L_33:
        /*0084*/ 	.byte	0x04, 0x39
        /*0086*/ 	.short	(.L_35 - .L_34)


	//   ....[0]....
.L_34:
        /*0088*/ 	.word	0x00000230
        /*008c*/ 	.word	0x000000ff
        /*0090*/ 	.word	0x00000000
        /*0094*/ 	.short	0x0100
        /*0096*/ 	.byte	0x08
	.zero		1


	//   ....[1]....
        /*0098*/ 	.word	0x00000240
        /*009c*/ 	.word	0x000000ff
        /*00a0*/ 	.word	0x00000018
        /*00a4*/ 	.short	0x0100
        /*00a6*/ 	.byte	0x08
	.zero		1


	//   ....[2]....
        /*00a8*/ 	.word	0x00000250
        /*00ac*/ 	.word	0x000000ff
        /*00b0*/ 	.word	0x00000008
        /*00b4*/ 	.short	0x0100
        /*00b6*/ 	.byte	0x08
	.zero		1


	//   ....[3]....
        /*00b8*/ 	.word	0x00000260
        /*00bc*/ 	.word	0x000000ff
        /*00c0*/ 	.word	0x00000020
        /*00c4*/ 	.short	0x0100
        /*00c6*/ 	.byte	0x08
	.zero		1


	//   ....[4]....
        /*00c8*/ 	.word	0x00000270
        /*00cc*/ 	.word	0x000000ff
        /*00d0*/ 	.word	0x00000010
        /*00d4*/ 	.short	0x0100
        /*00d6*/ 	.byte	0x08
	.zero		1


	//   ....[5]....
        /*00d8*/ 	.word	0x00000280
        /*00dc*/ 	.word	0x000000ff
        /*00e0*/ 	.word	0x00000028
        /*00e4*/ 	.short	0x0100
        /*00e6*/ 	.byte	0x08
	.zero		1


	//   ....[6]....
        /*00e8*/ 	.word	0x000006d0
        /*00ec*/ 	.word	0x000000ff
        /*00f0*/ 	.word	0x00000040
        /*00f4*/ 	.short	0x0100
        /*00f6*/ 	.byte	0x06
	.zero		1


	//   ....[7]....
        /*00f8*/ 	.word	0x00000760
        /*00fc*/ 	.word	0x000000ff
        /*0100*/ 	.word	0x00000048
        /*0104*/ 	.short	0x0100
        /*0106*/ 	.byte	0x06
	.zero		1


	//   ....[8]....
        /*0108*/ 	.word	0x000014a0
        /*010c*/ 	.word	0x00000003
        /*0110*/ 	.word	0x00000000
        /*0114*/ 	.short	0x010a
        /*0116*/ 	.byte	0x3f
	.zero		1


	//   ....[9]....
        /*0118*/ 	.word	0x000014e0
        /*011c*/ 	.word	0x00000003
        /*0120*/ 	.word	0x00000000
        /*0124*/ 	.short	0x010a
        /*0126*/ 	.byte	0x3f
	.zero		1


	//   ....[10]....
        /*0128*/ 	.word	0x00002300
        /*012c*/ 	.word	0x00000005
        /*0130*/ 	.word	0x00000000
        /*0134*/ 	.short	0x010a
        /*0136*/ 	.byte	0x3f
	.zero		1


	//   ....[11]....
        /*0138*/ 	.word	0x00002340
        /*013c*/ 	.word	0x00000005
        /*0140*/ 	.word	0x00000000
        /*0144*/ 	.short	0x010a
        /*0146*/ 	.byte	0x3f
	.zero		1


	//   ....[12]....
        /*0148*/ 	.word	0x00002fe0
        /*014c*/ 	.word	0x00000005
        /*0150*/ 	.word	0x00000000
        /*0154*/ 	.short	0x0101
        /*0156*/ 	.byte	0x3f
	.zero		1


	//   ....[13]....
        /*0158*/ 	.word	0x00003200
        /*015c*/ 	.word	0x00000003
        /*0160*/ 	.word	0x00000000
        /*0164*/ 	.short	0x0101
        /*0166*/ 	.byte	0x3f
	.zero		1


	//   ....[14]....
        /*0168*/ 	.word	0x0000c6d0
        /*016c*/ 	.word	0x0000000e
        /*0170*/ 	.word	0x00000018
        /*0174*/ 	.short	0x010a
        /*0176*/ 	.byte	0x3f
	.zero		1


	//   ....[15]....
        /*0178*/ 	.word	0x0000cca0
        /*017c*/ 	.word	0x00000006
        /*0180*/ 	.word	0x00000048
        /*0184*/ 	.short	0x0101
        /*0186*/ 	.byte	0x3f
	.zero		1


	//   ....[16]....
        /*0188*/ 	.word	0x0000d3d0
        /*018c*/ 	.word	0x00000007
        /*0190*/ 	.word	0x00000000
        /*0194*/ 	.short	0x010a
        /*0196*/ 	.byte	0x3f
	.zero		1


	//   ....[17]....
        /*0198*/ 	.word	0x0000d450
        /*019c*/ 	.word	0x00000009
        /*01a0*/ 	.word	0x00000000
        /*01a4*/ 	.short	0x010a
        /*01a6*/ 	.byte	0x3f
	.zero		1


	//   ....[18]....
        /*01a8*/ 	.word	0x0000d4e0
        /*01ac*/ 	.word	0x00000003
        /*01b0*/ 	.word	0x00000000
        /*01b4*/ 	.short	0x010a
        /*01b6*/ 	.byte	0x3f
	.zero		1


	//   ....[19]....
        /*01b8*/ 	.word	0x0000d540
        /*01bc*/ 	.word	0x00000003
        /*01c0*/ 	.word	0x00000000
        /*01c4*/ 	.short	0x010a
        /*01c6*/ 	.byte	0x3f
	.zero		1


	//   ....[20]....
        /*01c8*/ 	.word	0x0000d590
        /*01cc*/ 	.word	0x00000005
        /*01d0*/ 	.word	0x00000000
        /*01d4*/ 	.short	0x010a
        /*01d6*/ 	.byte	0x3f
	.zero		1


	//   ....[21]....
        /*01d8*/ 	.word	0x0000d660
        /*01dc*/ 	.word	0x0000000e
        /*01e0*/ 	.word	0x00000018
        /*01e4*/ 	.short	0x010a
        /*01e6*/ 	.byte	0x3f
	.zero		1


	//   ....[22]....
        /*01e8*/ 	.word	0x0000d730
        /*01ec*/ 	.word	0x00000007
        /*01f0*/ 	.word	0x00000000
        /*01f4*/ 	.short	0x010a
        /*01f6*/ 	.byte	0x3f
	.zero		1


	//   ....[23]....
        /*01f8*/ 	.word	0x0000d780
        /*01fc*/ 	.word	0x00000009
        /*0200*/ 	.word	0x00000000
        /*0204*/ 	.short	0x010a
        /*0206*/ 	.byte	0x3f
	.zero		1


	//----- nvinfo : EIATTR_NUM_MBARRIERS
	.align		4
.L_35:
        /*0208*/ 	.byte	0x03, 0x38
        /*020a*/ 	.short	0x0008


	//----- nvinfo : EIATTR_EXIT_INSTR_OFFSETS
	.align		4
        /*020c*/ 	.byte	0x04, 0x1c
        /*020e*/ 	.short	(.L_37 - .L_36)


	//   ....[0]....
.L_36:
        /*0210*/ 	.word	0x00000930


	//   ....[1]....
        /*0214*/ 	.word	0x00001150


	//   ....[2]....
        /*0218*/ 	.word	0x0000bd10


	//   ....[3]....
        /*021c*/ 	.word	0x0000c270


	//   ....[4]....
        /*0220*/ 	.word	0x0000d530


	//----- nvinfo : EIATTR_MAX_THREADS
	.align		4
.L_37:
        /*0224*/ 	.byte	0x04, 0x05
        /*0226*/ 	.short	(.L_39 - .L_38)
.L_38:
        /*0228*/ 	.word	0x00000180
        /*022c*/ 	.word	0x00000001
        /*0230*/ 	.word	0x00000001


	//----- nvinfo : EIATTR_CRS_STACK_SIZE
	.align		4
.L_39:
        /*0234*/ 	.byte	0x04, 0x1e
        /*0236*/ 	.short	(.L_41 - .L_40)
.L_40:
        /*0238*/ 	.word	0x00000000


	//----- nvinfo : EIATTR_CBANK_PARAM_SIZE
	.align		4
.L_41:
        /*023c*/ 	.byte	0x03, 0x19
        /*023e*/ 	.short	0x0470


	//----- nvinfo : EIATTR_PARAM_CBANK
	.align		4
        /*0240*/ 	.byte	0x04, 0x0a
        /*0242*/ 	.short	(.L_43 - .L_42)
	.align		4
.L_42:
        /*0244*/ 	.word	index@(.nv.constant0._ZN7cutlass13device_kernelINS_4gemm6kernel13GemmUniversalIN4cute5tupleIJiiiiEEENS1_10collective13CollectiveMmaINS1_34MainloopSm90TmaGmmaWarpSpecializedILi3ENS5_IJNS4_1CILi2EEESB_NSA_ILi1EEEEEENS1_35KernelTmaWarpSpecializedCooperativeEEENS5_IJNSA_ILi256EEENSA_ILi128EEESH_EEENS_10tfloat32_tENS5_IJlSC_lEEESJ_SK_NS4_8TiledMMAINS4_8MMA_AtomIJNS4_4SM904GMMA30MMA_64x128x8_F32TF32TF32_SS_TNILNSO_7ScaleInE1ELSQ_1EEEEEENS4_6LayoutINS5_IJSB_SC_SC_EEENS5_IJSC_NSA_ILi0EEESV_EEEEENS5_IJNS4_10UnderscoreESY_SY_EEEEENS4_23SM90_TMA_LOAD_MULTICASTENS4_14ComposedLayoutINS4_7SwizzleILi3ELi4ELi3EEENS4_18smem_ptr_flag_bitsILi32EEENST_INS5_IJNSA_ILi8EEENSA_ILi32EEEEEENS5_IJS18_SC_EEEEEEEvNS4_8identityES11_S1C_vS1D_EENS_8epilogue10collective6detail29Sm90TmaWarpSpecializedAdapterINS1G_15DefaultEpilogueISJ_SK_SK_NS1F_6thread17LinearCombinationISJ_Li1EffLNS1K_9ScaleType4KindE0ELNS_15FloatRoundStyleE2ESJ_EENS1_15EpilogueDefaultEEEEEvvEEEEvNT_6ParamsE)
        /*0248*/ 	.short	0x0210
        /*024a*/ 	.short	0x0470


	//----- nvinfo : EIATTR_SW_WAR
	.align		4
.L_43:
        /*024c*/ 	.byte	0x04, 0x36
        /*024e*/ 	.short	(.L_45 - .L_44)
.L_44:
        /*0250*/ 	.word	0x00000008
.L_45:


//--------------------- .nv.callgraph             --------------------------
	.section	.nv.callgraph,"",@"SHT_CUDA_CALLGRAPH"
	.align	4
	.sectionentsize	8
	.align		4
        /*0000*/ 	.word	0x00000000
	.align		4
        /*0004*/ 	.word	0xffffffff
	.align		4
        /*0008*/ 	.word	index@(_ZN7cutlass13device_kernelINS_4gemm6kernel13GemmUniversalIN4cute5tupleIJiiiiEEENS1_10collective13CollectiveMmaINS1_34MainloopSm90TmaGmmaWarpSpecializedILi3ENS5_IJNS4_1CILi2EEESB_NSA_ILi1EEEEEENS1_35KernelTmaWarpSpecializedCooperativeEEENS5_IJNSA_ILi256EEENSA_ILi128EEESH_EEENS_10tfloat32_tENS5_IJlSC_lEEESJ_SK_NS4_8TiledMMAINS4_8MMA_AtomIJNS4_4SM904GMMA30MMA_64x128x8_F32TF32TF32_SS_TNILNSO_7ScaleInE1ELSQ_1EEEEEENS4_6LayoutINS5_IJSB_SC_SC_EEENS5_IJSC_NSA_ILi0EEESV_EEEEENS5_IJNS4_10UnderscoreESY_SY_EEEEENS4_23SM90_TMA_LOAD_MULTICASTENS4_14ComposedLayoutINS4_7SwizzleILi3ELi4ELi3EEENS4_18smem_ptr_flag_bitsILi32EEENST_INS5_IJNSA_ILi8EEENSA_ILi32EEEEEENS5_IJS18_SC_EEEEEEEvNS4_8identityES11_S1C_vS1D_EENS_8epilogue10collective6detail29Sm90TmaWarpSpecializedAdapterINS1G_15DefaultEpilogueISJ_SK_SK_NS1F_6thread17LinearCombinationISJ_Li1EffLNS1K_9ScaleType4KindE0ELNS_15FloatRoundStyleE2ESJ_EENS1_15EpilogueDefaultEEEEEvvEEEEvNT_6ParamsE)
	.align		4
        /*000c*/ 	.word	index@(__assertfail)
	.align		4
        /*0010*/ 	.word	0x00000000
	.align		4
        /*0014*/ 	.word	0xfffffffe
	.align		4
        /*0018*/ 	.word	0x00000000
	.align		4
        /*001c*/ 	.word	0xfffffffd
	.align		4
        /*0020*/ 	.word	0x00000000
	.align		4
        /*0024*/ 	.word	0xfffffffc


//--------------------- .nv.constant4             --------------------------
	.section	.nv.constant4,"a",@progbits
	.align	8
	.align		8
.nv.constant4:
        /*0000*/ 	.dword	__assertfail
	.align		8
        /*0008*/ 	.dword	__unnamed_1
	.align		8
        /*0010*/ 	.dword	_ZN39_INTERNAL_8331e2bf_4_k_cu_7010f8c6_67054cuda3std3__45__cpo5beginE
	.align		8
        /*0018*/ 	.dword	_ZN39_INTERNAL_8331e2bf_4_k_cu_7010f8c6_67054cuda3std3__45__cpo3endE
	.align		8
        /*0020*/ 	.dword	_ZN39_INTERNAL_8331e2bf_4_k_cu_7010f8c6_67054cuda3std3__45__cpo6cbeginE
	.align		8
        /*0028*/ 	.dword	_ZN39_INTERNAL_8331e2bf_4_k_cu_7010f8c6_67054cuda3std3__45__cpo4cendE
	.align		8
        /*0030*/ 	.dword	_ZN39_INTERNAL_8331e2bf_4_k_cu_7010f8c6_67054cuda3std3__441_GLOBAL__N__8331e2bf_4_k_cu_7010f8c6_67056ignoreE
	.align		8
        /*0038*/ 	.dword	_ZN39_INTERNAL_8331e2bf_4_k_cu_7010f8c6_67054cuda3std3__419piecewise_constructE
	.align		8
        /*0040*/ 	.dword	_ZN39_INTERNAL_8331e2bf_4_k_cu_7010f8c6_67054cuda3std3__48in_placeE
	.align		8
        /*0048*/ 	.dword	_ZN39_INTERNAL_8331e2bf_4_k_cu_7010f8c6_67054cuda3std6ranges3__45__cpo4swapE
	.align		8
        /*0050*/ 	.dword	_ZN39_INTERNAL_8331e2bf_4_k_cu_7010f8c6_67054cuda3std6ranges3__45__cpo9iter_moveE
	.align		8
        /*0058*/ 	.dword	_ZN39_INTERNAL_8331e2bf_4_k_cu_7010f8c6_67054cute7productE
	.align		8
        /*0060*/ 	.dword	_ZN39_INTERNAL_8331e2bf_4_k_cu_7010f8c6_67054cute1_E
	.align		8
        /*0068*/ 	.dword	$str$22
	.align		8
        /*0070*/ 	.dword	$str$23


//--------------------- .text._ZN7cutlass13device_kernelINS_4gemm6kernel13GemmUniversalIN4cute5tupleIJiiiiEEENS1_10collective13CollectiveMmaINS1_34MainloopSm90TmaGmmaWarpSpecializedILi3ENS5_IJNS4_1CILi2EEESB_NSA_ILi1EEEEEENS1_35KernelTmaWarpSpecializedCooperativeEEENS5_IJNSA_ILi256EEENSA_ILi128EEESH_EEENS_10tfloat32_tENS5_IJlSC_lEEESJ_SK_NS4_8TiledMMAINS4_8MMA_AtomIJNS4_4SM904GMMA30MMA_64x128x8_F32TF32TF32_SS_TNILNSO_7ScaleInE1ELSQ_1EEEEEENS4_6LayoutINS5_IJSB_SC_SC_EEENS5_IJSC_NSA_ILi0EEESV_EEEEENS5_IJNS4_10UnderscoreESY_SY_EEEEENS4_23SM90_TMA_LOAD_MULTICASTENS4_14ComposedLayoutINS4_7SwizzleILi3ELi4ELi3EEENS4_18smem_ptr_flag_bitsILi32EEENST_INS5_IJNSA_ILi8EEENSA_ILi32EEEEEENS5_IJS18_SC_EEEEEEEvNS4_8identityES11_S1C_vS1D_EENS_8epilogue10collective6detail29Sm90TmaWarpSpecializedAdapterINS1G_15DefaultEpilogueISJ_SK_SK_NS1F_6thread17LinearCombinationISJ_Li1EffLNS1K_9ScaleType4KindE0ELNS_15FloatRoundStyleE2ESJ_EENS1_15EpilogueDefaultEEEEEvvEEEEvNT_6ParamsE --------------------------
	.section	.text._ZN7cutlass13device_kernelINS_4gemm6kernel13GemmUniversalIN4cute5tupleIJiiiiEEENS1_10collective13CollectiveMmaINS1_34MainloopSm90TmaGmmaWarpSpecializedILi3ENS5_IJNS4_1CILi2EEESB_NSA_ILi1EEEEEENS1_35KernelTmaWarpSpecializedCooperativeEEENS5_IJNSA_ILi256EEENSA_ILi128EEESH_EEENS_10tfloat32_tENS5_IJlSC_lEEESJ_SK_NS4_8TiledMMAINS4_8MMA_AtomIJNS4_4SM904GMMA30MMA_64x128x8_F32TF32TF32_SS_TNILNSO_7ScaleInE1ELSQ_1EEEEEENS4_6LayoutINS5_IJSB_SC_SC_EEENS5_IJSC_NSA_ILi0EEESV_EEEEENS5_IJNS4_10UnderscoreESY_SY_EEEEENS4_23SM90_TMA_LOAD_MULTICASTENS4_14ComposedLayoutINS4_7SwizzleILi3ELi4ELi3EEENS4_18smem_ptr_flag_bitsILi32EEENST_INS5_IJNSA_ILi8EEENSA_ILi32EEEEEENS5_IJS18_SC_EEEEEEEvNS4_8identityES11_S1C_vS1D_EENS_8epilogue10collective6detail29Sm90TmaWarpSpecializedAdapterINS1G_15DefaultEpilogueISJ_SK_SK_NS1F_6thread17LinearCombinationISJ_Li1EffLNS1K_9ScaleType4KindE0ELNS_15FloatRoundStyleE2ESJ_EENS1_15EpilogueDefaultEEEEEvvEEEEvNT_6ParamsE,"ax",@progbits
	.align	128
.text._ZN7cutlass13device_kernelINS_4gemm6kernel13GemmUniversalIN4cute5tupleIJiiiiEEENS1_10collective13CollectiveMmaINS1_34MainloopSm90TmaGmmaWarpSpecializedILi3ENS5_IJNS4_1CILi2EEESB_NSA_ILi1EEEEEENS1_35KernelTmaWarpSpecializedCooperativeEEENS5_IJNSA_ILi256EEENSA_ILi128EEESH_EEENS_10tfloat32_tENS5_IJlSC_lEEESJ_SK_NS4_8TiledMMAINS4_8MMA_AtomIJNS4_4SM904GMMA30MMA_64x128x8_F32TF32TF32_SS_TNILNSO_7ScaleInE1ELSQ_1EEEEEENS4_6LayoutINS5_IJSB_SC_SC_EEENS5_IJSC_NSA_ILi0EEESV_EEEEENS5_IJNS4_10UnderscoreESY_SY_EEEEENS4_23SM90_TMA_LOAD_MULTICASTENS4_14ComposedLayoutINS4_7SwizzleILi3ELi4ELi3EEENS4_18smem_ptr_flag_bitsILi32EEENST_INS5_IJNSA_ILi8EEENSA_ILi32EEEEEENS5_IJS18_SC_EEEEEEEvNS4_8identityES11_S1C_vS1D_EENS_8epilogue10collective6detail29Sm90TmaWarpSpecializedAdapterINS1G_15DefaultEpilogueISJ_SK_SK_NS1F_6thread17LinearCombinationISJ_Li1EffLNS1K_9ScaleType4KindE0ELNS_15FloatRoundStyleE2ESJ_EENS1_15EpilogueDefaultEEEEEvvEEEEvNT_6ParamsE:
        .type           _ZN7cutlass13device_kernelINS_4gemm6kernel13GemmUniversalIN4cute5tupleIJiiiiEEENS1_10collective13CollectiveMmaINS1_34MainloopSm90TmaGmmaWarpSpecializedILi3ENS5_IJNS4_1CILi2EEESB_NSA_ILi1EEEEEENS1_35KernelTmaWarpSpecializedCooperativeEEENS5_IJNSA_ILi256EEENSA_ILi128EEESH_EEENS_10tfloat32_tENS5_IJlSC_lEEESJ_SK_NS4_8TiledMMAINS4_8MMA_AtomIJNS4_4SM904GMMA30MMA_64x128x8_F32TF32TF32_SS_TNILNSO_7ScaleInE1ELSQ_1EEEEEENS4_6LayoutINS5_IJSB_SC_SC_EEENS5_IJSC_NSA_ILi0EEESV_EEEEENS5_IJNS4_10UnderscoreESY_SY_EEEEENS4_23SM90_TMA_LOAD_MULTICASTENS4_14ComposedLayoutINS4_7SwizzleILi3ELi4ELi3EEENS4_18smem_ptr_flag_bitsILi32EEENST_INS5_IJNSA_ILi8EEENSA_ILi32EEEEEENS5_IJS18_SC_EEEEEEEvNS4_8identityES11_S1C_vS1D_EENS_8epilogue10collective6detail29Sm90TmaWarpSpecializedAdapterINS1G_15DefaultEpilogueISJ_SK_SK_NS1F_6thread17LinearCombinationISJ_Li1EffLNS1K_9ScaleType4KindE0ELNS_15FloatRoundStyleE2ESJ_EENS1_15EpilogueDefaultEEEEEvvEEEEvNT_6ParamsE,@function
        .size           _ZN7cutlass13device_kernelINS_4gemm6kernel13GemmUniversalIN4cute5tupleIJiiiiEEENS1_10collective13CollectiveMmaINS1_34MainloopSm90TmaGmmaWarpSpecializedILi3ENS5_IJNS4_1CILi2EEESB_NSA_ILi1EEEEEENS1_35KernelTmaWarpSpecializedCooperativeEEENS5_IJNSA_ILi256EEENSA_ILi128EEESH_EEENS_10tfloat32_tENS5_IJlSC_lEEESJ_SK_NS4_8TiledMMAINS4_8MMA_AtomIJNS4_4SM904GMMA30MMA_64x128x8_F32TF32TF32_SS_TNILNSO_7ScaleInE1ELSQ_1EEEEEENS4_6LayoutINS5_IJSB_SC_SC_EEENS5_IJSC_NSA_ILi0EEESV_EEEEENS5_IJNS4_10UnderscoreESY_SY_EEEEENS4_23SM90_TMA_LOAD_MULTICASTENS4_14ComposedLayoutINS4_7SwizzleILi3ELi4ELi3EEENS4_18smem_ptr_flag_bitsILi32EEENST_INS5_IJNSA_ILi8EEENSA_ILi32EEEEEENS5_IJS18_SC_EEEEEEEvNS4_8identityES11_S1C_vS1D_EENS_8epilogue10collective6detail29Sm90TmaWarpSpecializedAdapterINS1G_15DefaultEpilogueISJ_SK_SK_NS1F_6thread17LinearCombinationISJ_Li1EffLNS1K_9ScaleType4KindE0ELNS_15FloatRoundStyleE2ESJ_EENS1_15EpilogueDefaultEEEEEvvEEEEvNT_6ParamsE,(.L_x_323 - _ZN7cutlass13device_kernelINS_4gemm6kernel13GemmUniversalIN4cute5tupleIJiiiiEEENS1_10collective13CollectiveMmaINS1_34MainloopSm90TmaGmmaWarpSpecializedILi3ENS5_IJNS4_1CILi2EEESB_NSA_ILi1EEEEEENS1_35KernelTmaWarpSpecializedCooperativeEEENS5_IJNSA_ILi256EEENSA_ILi128EEESH_EEENS_10tfloat32_tENS5_IJlSC_lEEESJ_SK_NS4_8TiledMMAINS4_8MMA_AtomIJNS4_4SM904GMMA30MMA_64x128x8_F32TF32TF32_SS_TNILNSO_7ScaleInE1ELSQ_1EEEEEENS4_6LayoutINS5_IJSB_SC_SC_EEENS5_IJSC_NSA_ILi0EEESV_EEEEENS5_IJNS4_10UnderscoreESY_SY_EEEEENS4_23SM90_TMA_LOAD_MULTICASTENS4_14ComposedLayoutINS4_7SwizzleILi3ELi4ELi3EEENS4_18smem_ptr_flag_bitsILi32EEENST_INS5_IJNSA_ILi8EEENSA_ILi32EEEEEENS5_IJS18_SC_EEEEEEEvNS4_8identityES11_S1C_vS1D_EENS_8epilogue10collective6detail29Sm90TmaWarpSpecializedAdapterINS1G_15DefaultEpilogueISJ_SK_SK_NS1F_6thread17LinearCombinationISJ_Li1EffLNS1K_9ScaleType4KindE0ELNS_15FloatRoundStyleE2ESJ_EENS1_15EpilogueDefaultEEEEEvvEEEEvNT_6ParamsE)
        .other          _ZN7cutlass13device_kernelINS_4gemm6kernel13GemmUniversalIN4cute5tupleIJiiiiEEENS1_10collective13CollectiveMmaINS1_34MainloopSm90TmaGmmaWarpSpecializedILi3ENS5_IJNS4_1CILi2EEESB_NSA_ILi1EEEEEENS1_35KernelTmaWarpSpecializedCooperativeEEENS5_IJNSA_ILi256EEENSA_ILi128EEESH_EEENS_10tfloat32_tENS5_IJlSC_lEEESJ_SK_NS4_8TiledMMAINS4_8MMA_AtomIJNS4_4SM904GMMA30MMA_64x128x8_F32TF32TF32_SS_TNILNSO_7ScaleInE1ELSQ_1EEEEEENS4_6LayoutINS5_IJSB_SC_SC_EEENS5_IJSC_NSA_ILi0EEESV_EEEEENS5_IJNS4_10UnderscoreESY_SY_EEEEENS4_23SM90_TMA_LOAD_MULTICASTENS4_14ComposedLayoutINS4_7SwizzleILi3ELi4ELi3EEENS4_18smem_ptr_flag_bitsILi32EEENST_INS5_IJNSA_ILi8EEENSA_ILi32EEEEEENS5_IJS18_SC_EEEEEEEvNS4_8identityES11_S1C_vS1D_EENS_8epilogue10collective6detail29Sm90TmaWarpSpecializedAdapterINS1G_15DefaultEpilogueISJ_SK_SK_NS1F_6thread17LinearCombinationISJ_Li1EffLNS1K_9ScaleType4KindE0ELNS_15FloatRoundStyleE2ESJ_EENS1_15EpilogueDefaultEEEEEvvEEEEvNT_6ParamsE,@"STO_CUDA_ENTRY STV_DEFAULT"
_ZN7cutlass13device_kernelINS_4gemm6kernel13GemmUniversalIN4cute5tupleIJiiiiEEENS1_10collective13CollectiveMmaINS1_34MainloopSm90TmaGmmaWarpSpecializedILi3ENS5_IJNS4_1CILi2EEESB_NSA_ILi1EEEEEENS1_35KernelTmaWarpSpecializedCooperativeEEENS5_IJNSA_ILi256EEENSA_ILi128EEESH_EEENS_10tfloat32_tENS5_IJlSC_lEEESJ_SK_NS4_8TiledMMAINS4_8MMA_AtomIJNS4_4SM904GMMA30MMA_64x128x8_F32TF32TF32_SS_TNILNSO_7ScaleInE1ELSQ_1EEEEEENS4_6LayoutINS5_IJSB_SC_SC_EEENS5_IJSC_NSA_ILi0EEESV_EEEEENS5_IJNS4_10UnderscoreESY_SY_EEEEENS4_23SM90_TMA_LOAD_MULTICASTENS4_14ComposedLayoutINS4_7SwizzleILi3ELi4ELi3EEENS4_18smem_ptr_flag_bitsILi32EEENST_INS5_IJNSA_ILi8EEENSA_ILi32EEEEEENS5_IJS18_SC_EEEEEEEvNS4_8identityES11_S1C_vS1D_EENS_8epilogue10collective6detail29Sm90TmaWarpSpecializedAdapterINS1G_15DefaultEpilogueISJ_SK_SK_NS1F_6thread17LinearCombinationISJ_Li1EffLNS1K_9ScaleType4KindE0ELNS_15FloatRoundStyleE2ESJ_EENS1_15EpilogueDefaultEEEEEvvEEEEvNT_6ParamsE:
[----:B------:R-:W0:Y:S01]  /*0000*/  LDC R1, c[0x0][0x28] ;  /* 0x00000a00ff017b82 */ /* 0x000e220000000800 */
[----:B------:R-:W1:Y:S01]  /*0010*/  S2R R18, SR_TID.X ;  /* 0x0000000000127919 */ /* 0x000e620000002100 */
[----:B------:R-:W-:Y:S01]  /*0020*/  ELECT P0, URZ, PT ;  /* 0x00000000003f782f */ /* 0x000fe20003800000 */
[----:B------:R-:W-:Y:S01]  /*0030*/  BSSY B0, `(.L_x_0) ;  /* 0x000000f000007945 */ /* 0x000fe20003800000 */
[--C-:B-1----:R-:W-:Y:S02]  /*0040*/  SHF.R.U32.HI R0, RZ, 0x5, R18.reuse ;  /* 0x00000005ff007819 */ /* 0x102fe40000011612 */
[----:B------:R-:W-:-:S03]  /*0050*/  SHF.R.U32.HI R3, RZ, 0x7, R18 ;  /* 0x00000007ff037819 */ /* 0x000fc60000011612 */
[----:B------:R-:W1:Y:S04]  /*0060*/  SHFL.IDX PT, R2, R0, RZ, 0x1f ;  /* 0x00001fff00027589 */ /* 0x000e6800000e0000 */
[----:B------:R2:W3:Y:S01]  /*0070*/  SHFL.IDX PT, R5, R3, RZ, 0x1f ;  /* 0x00001fff03057589 */ /* 0x0004e200000e0000 */
[----:B-1----:R-:W-:-:S13]  /*0080*/  ISETP.NE.OR P0, PT, R2, RZ, !P0 ;  /* 0x000000ff0200720c */ /* 0x002fda0004705670 */
[----:B0-23--:R-:W-:Y:S05]  /*0090*/  @P0 BRA `(.L_x_1) ;  /* 0x0000000000200947 */ /* 0x00dfea0003800000 */
[----:B------:R-:W-:Y:S02]  /*00a0*/  ULDC.64 UR4, c[0x0][0x198] ;  /* 0x0000660000047ab9 */ /* 0x000fe40000000a00 */
[----:B------:R-:W-:Y:S02]  /*00b0*/  UIADD3 UR6, UP0, UR4, 0xf0, URZ ;  /* 0x000000f004067890 */ /* 0x000fe4000ff1e03f */
[----:B------:R-:W-:Y:S02]  /*00c0*/  UIADD3 UR4, UP1, UR4, 0x1f0, URZ ;  /* 0x000001f004047890 */ /* 0x000fe4000ff3e03f */
[----:B------:R-:W-:Y:S02]  /*00d0*/  UIADD3.X UR7, URZ, UR5, URZ, UP0, !UPT ;  /* 0x000000053f077290 */ /* 0x000fe400087fe43f */
[----:B------:R-:W-:-:S07]  /*00e0*/  UIADD3.X UR5, URZ, UR5, URZ, UP1, !UPT ;  /* 0x000000053f057290 */ /* 0x000fce0008ffe43f */
[----:B------:R0:W-:Y:S02]  /*00f0*/  UTMACCTL.PF [UR6] ;  /* 0x00000000060079b9 */ /* 0x0001e40008040000 */
[----:B------:R0:W-:Y:S02]  /*0100*/  UTMACCTL.PF [UR4] ;  /* 0x00000000040079b9 */ /* 0x0001e40008040000 */
[----:B0-----:R-:W-:Y:S01]  /*0110*/  NOP ;  /* 0x0000000000007918 */ /* 0x001fe20000000000 */
.L_x_1:
[----:B------:R-:W-:Y:S05]  /*0120*/  BSYNC B0 ;  /* 0x0000000000007941 */ /* 0x000fea0003800000 */
.L_x_0:
[----:B------:R-:W0:Y:S02]  /*0130*/  SHFL.IDX PT, R3, R0, RZ, 0x1f ;  /* 0x00001fff00037589 */ /* 0x000e2400000e0000 */
[----:B0-----:R-:W-:-:S13]  /*0140*/  ISETP.NE.AND P0, PT, R3, RZ, PT ;  /* 0x000000ff0300720c */ /* 0x001fda0003f05270 */
[----:B------:R-:W-:Y:S05]  /*0150*/  @P0 BRA `(.L_x_2) ;  /* 0x0000000000500947 */ /* 0x000fea0003800000 */
[----:B------:R-:W0:Y:S01]  /*0160*/  S2UR UR8, SR_CgaCtaId ;  /* 0x00000000000879c3 */ /* 0x000e220000008800 */
[----:B------:R-:W-:Y:S01]  /*0170*/  UMOV UR4, 0x400 ;  /* 0x0000040000047882 */ /* 0x000fe20000000000 */
[----:B------:R-:W-:Y:S01]  /*0180*/  UMOV UR5, 0x1 ;  /* 0x0000000100057882 */ /* 0x000fe20000000000 */
[----:B------:R-:W-:Y:S01]  /*0190*/  UMOV UR6, 0x6 ;  /* 0x0000000600067882 */ /* 0x000fe20000000000 */
[----:B------:R-:W-:Y:S01]  /*01a0*/  ELECT P0, URZ, PT ;  /* 0x00000000003f782f */ /* 0x000fe20003800000 */
[----:B------:R-:W-:-:S04]  /*01b0*/  UIADD3 UR6, -UR6, 0x100000, URZ ;  /* 0x0010000006067890 */ /* 0x000fc8000fffe13f */
[----:B------:R-:W-:Y:S02]  /*01c0*/  USHF.L.U32 UR7, UR6, 0xb, URZ ;  /* 0x0000000b06077899 */ /* 0x000fe4000800063f */
[----:B------:R-:W-:Y:S02]  /*01d0*/  USHF.L.U32 UR6, UR6, 0x1, URZ ;  /* 0x0000000106067899 */ /* 0x000fe4000800063f */
[----:B0-----:R-:W-:Y:S02]  /*01e0*/  ULEA UR8, UR8, UR4, 0x18 ;  /* 0x0000000408087291 */ /* 0x001fe4000f8ec03f */
[----:B------:R-:W-:-:S04]  /*01f0*/  UIADD3 UR4, -UR5, 0x100000, URZ ;  /* 0x0010000005047890 */ /* 0x000fc8000fffe13f */
[----:B------:R-:W-:Y:S02]  /*0200*/  USHF.L.U32 UR5, UR4, 0xb, URZ ;  /* 0x0000000b04057899 */ /* 0x000fe4000800063f */
[----:B------:R-:W-:Y:S01]  /*0210*/  USHF.L.U32 UR4, UR4, 0x1, URZ ;  /* 0x0000000104047899 */ /* 0x000fe2000800063f */
[----:B------:R-:W0:Y:S11]  /*0220*/  FENCE.VIEW.ASYNC.S ;  /* 0x00000000000073c6 */ /* 0x000e360000000000 */
[----:B0-----:R0:W1:Y:S01]  /*0230*/  SYNCS.EXCH.64 URZ, [UR8], UR4 ;  /* 0x00000004083f75b2 */ /* 0x0010620008000100 */
[----:B------:R0:W2:Y:S01]  /*0240*/  SYNCS.EXCH.64 URZ, [UR8+0x18], UR6 ;  /* 0x00001806083f75b2 */ /* 0x0000a20008000100 */
[----:B------:R0:W3:Y:S01]  /*0250*/  SYNCS.EXCH.64 URZ, [UR8+0x8], UR4 ;  /* 0x00000804083f75b2 */ /* 0x0000e20008000100 */
[----:B------:R0:W4:Y:S01]  /*0260*/  SYNCS.EXCH.64 URZ, [UR8+0x20], UR6 ;  /* 0x00002006083f75b2 */ /* 0x0001220008000100 */
[----:B------:R0:W0:Y:S01]  /*0270*/  SYNCS.EXCH.64 URZ, [UR8+0x10], UR4 ;  /* 0x00001004083f75b2 */ /* 0x0000220008000100 */
[----:B------:R0:W0:Y:S01]  /*0280*/  SYNCS.EXCH.64 URZ, [UR8+0x28], UR6 ;  /* 0x00002806083f75b2 */ /* 0x0000220008000100 */
[----:B------:R-:W-:Y:S01]  /*0290*/  NOP ;  /* 0x0000000000007918 */ /* 0x000fe20000000000 */
.L_x_2:
[----:B------:R-:W-:Y:S01]  /*02a0*/  SHF.R.S32.HI R7, RZ, 0x1f, R18 ;  /* 0x0000001fff077819 */ /* 0x000fe20000011412 */
[----:B------:R-:W5:Y:S01]  /*02b0*/  SHFL.IDX PT, R0, R0, RZ, 0x1f ;  /* 0x00001fff00007589 */ /* 0x000f6200000e0000 */
[----:B0-----:R-:W0:Y:S01]  /*02c0*/  S2UR UR8, SR_CTAID.X ;  /* 0x00000000000879c3 */ /* 0x001e220000002500 */
[----:B------:R-:W-:Y:S02]  /*02d0*/  ELECT P0, URZ, PT ;  /* 0x00000000003f782f */ /* 0x000fe40003800000 */
[----:B------:R-:W-:Y:S01]  /*02e0*/  LEA.HI R7, R7, R18, RZ, 0x7 ;  /* 0x0000001207077211 */ /* 0x000fe200078f38ff */
[----:B------:R-:W1:Y:S01]  /*02f0*/  S2R R4, SR_CTAID.Y ;  /* 0x0000000000047919 */ /* 0x000e620000002600 */
[----:B------:R-:W-:Y:S01]  /*0300*/  SHF.R.S32.HI R8, RZ, 0x1f, R3 ;  /* 0x0000001fff087819 */ /* 0x000fe20000011403 */
[----:B------:R-:W-:Y:S01]  /*0310*/  ULDC UR4, c[0x0][0x150] ;  /* 0x0000540000047ab9 */ /* 0x000fe20000000800 */
[----:B------:R-:W-:Y:S01]  /*0320*/  LOP3.LUT R7, R7, 0xffffff80, RZ, 0xc0, !PT ;  /* 0xffffff8007077812 */ /* 0x000fe200078ec0ff */
[----:B------:R-:W-:Y:S01]  /*0330*/  NOP ;  /* 0x0000000000007918 */ /* 0x000fe20000000000 */
[----:B------:R-:W-:Y:S01]  /*0340*/  LEA.HI R8, R8, R3, RZ, 0x2 ;  /* 0x0000000308087211 */ /* 0x000fe200078f10ff */
[----:B------:R-:W2:Y:S01]  /*0350*/  LDC R10, c[0x0][0x144] ;  /* 0x00005100ff0a7b82 */ /* 0x000ea20000000800 */
[----:B------:R-:W-:Y:S01]  /*0360*/  NOP ;  /* 0x0000000000007918 */ /* 0x000fe20000000000 */
[----:B------:R-:W-:Y:S01]  /*0370*/  IMAD.IADD R6, R18, 0x1, -R7 ;  /* 0x0000000112067824 */ /* 0x000fe200078e0a07 */
[----:B------:R-:W-:Y:S01]  /*0380*/  LOP3.LUT R8, R8, 0x3ffffffc, RZ, 0xc0, !PT ;  /* 0x3ffffffc08087812 */ /* 0x000fe200078ec0ff */
[----:B------:R-:W-:Y:S01]  /*0390*/  IMAD.MOV.U32 R22, RZ, RZ, 0x1 ;  /* 0x00000001ff167424 */ /* 0x000fe200078e00ff */
[----:B------:R-:W-:-:S02]  /*03a0*/  ISETP.NE.AND P3, PT, R5, RZ, PT ;  /* 0x000000ff0500720c */ /* 0x000fc40003f65270 */
[----:B------:R-:W-:Y:S01]  /*03b0*/  SHF.R.S32.HI R7, RZ, 0x1f, R6 ;  /* 0x0000001fff077819 */ /* 0x000fe20000011406 */
[----:B------:R-:W-:Y:S01]  /*03c0*/  IMAD.IADD R8, R3, 0x1, -R8 ;  /* 0x0000000103087824 */ /* 0x000fe200078e0a08 */
[----:B------:R-:W3:Y:S02]  /*03d0*/  LDC R13, c[0x0][0x140] ;  /* 0x00005000ff0d7b82 */ /* 0x000ee40000000800 */
[----:B------:R-:W-:Y:S02]  /*03e0*/  LEA.HI R7, R7, R6, RZ, 0x3 ;  /* 0x0000000607077211 */ /* 0x000fe400078f18ff */
[----:B-----5:R-:W-:Y:S02]  /*03f0*/  ISETP.NE.OR P0, PT, R0, RZ, !P0 ;  /* 0x000000ff0000720c */ /* 0x020fe40004705670 */
[--C-:B------:R-:W-:Y:S02]  /*0400*/  SHF.R.S32.HI R0, RZ, 0x3, R7.reuse ;  /* 0x00000003ff007819 */ /* 0x100fe40000011407 */
[----:B------:R-:W-:-:S02]  /*0410*/  SHF.R.S32.HI R7, RZ, 0x1f, R7 ;  /* 0x0000001fff077819 */ /* 0x000fc40000011407 */
[----:B0-----:R-:W-:Y:S02]  /*0420*/  I2FP.F32.U32 R9, UR8 ;  /* 0x0000000800097c45 */ /* 0x001fe40008201000 */
[----:B------:R-:W-:-:S03]  /*0430*/  LEA.HI R7, R7, R0, RZ, 0x2 ;  /* 0x0000000007077211 */ /* 0x000fc600078f10ff */
[----:B------:R-:W-:Y:S01]  /*0440*/  FMUL R9, R9, UR4 ;  /* 0x0000000409097c20 */ /* 0x000fe20008400000 */
[----:B------:R-:W-:Y:S01]  /*0450*/  LOP3.LUT R7, R7, 0xfffffffc, RZ, 0xc0, !PT ;  /* 0xfffffffc07077812 */ /* 0x000fe200078ec0ff */
[----:B------:R-:W-:Y:S01]  /*0460*/  VOTEU.ALL UP0, P0 ;  /* 0x00000000003f7886 */ /* 0x000fe20000000000 */
[----:B-1----:R-:W-:Y:S01]  /*0470*/  I2FP.F32.U32 R3, R4 ;  /* 0x0000000400037245 */ /* 0x002fe20000201000 */
[----:B------:R-:W-:Y:S01]  /*0480*/  ULDC UR4, c[0x0][0x154] ;  /* 0x0000550000047ab9 */ /* 0x000fe20000000800 */
[----:B------:R-:W-:Y:S01]  /*0490*/  VOTEU.ALL UP1, P0 ;  /* 0x00000000003f7886 */ /* 0x000fe20000020000 */
[----:B------:R-:W0:Y:S01]  /*04a0*/  F2I.U32.TRUNC.NTZ R9, R9 ;  /* 0x0000000900097305 */ /* 0x000e22000020f000 */
[----:B------:R-:W-:Y:S01]  /*04b0*/  IMAD.IADD R7, R0, 0x1, -R7 ;  /* 0x0000000100077824 */ /* 0x000fe200078e0a07 */
[----:B------:R-:W1:Y:S01]  /*04c0*/  @!UP0 S2UR UR7, SR_CgaCtaId ;  /* 0x00000000000789c3 */ /* 0x000e620000008800 */
[----:B------:R-:W-:Y:S01]  /*04d0*/  FMUL R12, R3, UR4 ;  /* 0x00000004030c7c20 */ /* 0x000fe20008400000 */
[----:B------:R-:W-:Y:S01]  /*04e0*/  UMOV UR4, 0x20 ;  /* 0x0000002000047882 */ /* 0x000fe20000000000 */
[----:B------:R-:W-:Y:S01]  /*04f0*/  IMAD R8, R8, 0x4, R7 ;  /* 0x0000000408087824 */ /* 0x000fe200078e0207 */
[----:B------:R-:W-:Y:S01]  /*0500*/  @!UP0 UMOV UR6, 0x400 ;  /* 0x0000040000068882 */ /* 0x000fe20000000000 */
[----:B------:R-:W-:-:S04]  /*0510*/  @!UP0 UIADD3 UR4, -UR4, 0x100000, URZ ;  /* 0x0010000004048890 */ /* 0x000fc8000fffe13f */
[----:B------:R-:W-:Y:S02]  /*0520*/  @!UP0 USHF.L.U32 UR5, UR4, 0xb, URZ ;  /* 0x0000000b04058899 */ /* 0x000fe4000800063f */
[----:B------:R-:W-:Y:S01]  /*0530*/  @!UP0 USHF.L.U32 UR4, UR4, 0x1, URZ ;  /* 0x0000000104048899 */ /* 0x000fe2000800063f */
[----:B---3--:R-:W-:Y:S01]  /*0540*/  ISETP.EQ.U32.AND P2, PT, R13, 0x1, PT ;  /* 0x000000010d00780c */ /* 0x008fe20003f42070 */
[----:B------:R-:W3:Y:S01]  /*0550*/  F2I.U32.TRUNC.NTZ R12, R12 ;  /* 0x0000000c000c7305 */ /* 0x000ee2000020f000 */
[----:B------:R-:W-:Y:S01]  /*0560*/  LEA.HI R0, R8, R8, RZ, 0x1 ;  /* 0x0000000808007211 */ /* 0x000fe200078f08ff */
[----:B------:R-:W5:Y:S03]  /*0570*/  LDC R7, c[0x0][0x148] ;  /* 0x00005200ff077b82 */ /* 0x000f660000000800 */
[----:B------:R-:W-:Y:S01]  /*0580*/  LOP3.LUT R11, R0, 0xfffffffe, RZ, 0xc0, !PT ;  /* 0xfffffffe000b7812 */ /* 0x000fe200078ec0ff */
[----:B0-----:R-:W-:Y:S01]  /*0590*/  IMAD.MOV R15, RZ, RZ, -R9 ;  /* 0x000000ffff0f7224 */ /* 0x001fe200078e0a09 */
[----:B------:R-:W-:-:S03]  /*05a0*/  SHF.R.S32.HI R9, RZ, 0x1f, R2 ;  /* 0x0000001fff097819 */ /* 0x000fc60000011402 */
[----:B--2---:R-:W-:Y:S01]  /*05b0*/  IMAD R3, R10, R15, UR8 ;  /* 0x000000080a037e24 */ /* 0x004fe2000f8e020f */
[----:B------:R-:W-:Y:S01]  /*05c0*/  LEA.HI R9, R9, R2, RZ, 0x2 ;  /* 0x0000000209097211 */ /* 0x000fe200078f10ff */
[C---:B------:R-:W-:Y:S02]  /*05d0*/  IMAD.IADD R0, R8.reuse, 0x1, -R11 ;  /* 0x0000000108007824 */ /* 0x040fe400078e0a0b */
[----:B------:R-:W-:Y:S01]  /*05e0*/  IMAD.SHL.U32 R11, R8, 0x4, RZ ;  /* 0x00000004080b7824 */ /* 0x000fe200078e00ff */
[----:B------:R-:W-:Y:S01]  /*05f0*/  LOP3.LUT R9, R9, 0xfffffffc, RZ, 0xc0, !PT ;  /* 0xfffffffc09097812 */ /* 0x000fe200078ec0ff */
[----:B---3--:R-:W-:Y:S01]  /*0600*/  IMAD.MOV R21, RZ, RZ, -R12 ;  /* 0x000000ffff157224 */ /* 0x008fe200078e0a0c */
[----:B------:R-:W-:Y:S01]  /*0610*/  ISETP.NE.AND P4, PT, R0, R3, PT ;  /* 0x000000030000720c */ /* 0x000fe20003f85270 */
[----:B-1----:R-:W-:Y:S01]  /*0620*/  @!UP0 ULEA UR6, UR7, UR6, 0x18 ;  /* 0x0000000607068291 */ /* 0x002fe2000f8ec03f */
[----:B------:R-:W-:Y:S01]  /*0630*/  LOP3.LUT R152, R8, 0xc, R11, 0x78, !PT ;  /* 0x0000000c08987812 */ /* 0x000fe200078e780b */
[----:B------:R-:W-:Y:S01]  /*0640*/  IMAD.IADD R0, R2, 0x1, -R9 ;  /* 0x0000000102007824 */ /* 0x000fe200078e0a09 */
[----:B------:R-:W-:Y:S01]  /*0650*/  VOTEU.ALL UP0, P0 ;  /* 0x00000000003f7886 */ /* 0x000fe20000000000 */
[----:B------:R-:W-:Y:S01]  /*0660*/  LOP3.LUT P0, RZ, R6, 0x7, RZ, 0xc0, !PT ;  /* 0x0000000706ff7812 */ /* 0x000fe2000780c0ff */
[----:B------:R-:W-:-:S02]  /*0670*/  VIADD R6, R5, 0xffffffff ;  /* 0xffffffff05067836 */ /* 0x000fc40000000000 */
[----:B------:R-:W-:Y:S01]  /*0680*/  ISETP.NE.AND P1, PT, R0, 0x3, PT ;  /* 0x000000030000780c */ /* 0x000fe20003f25270 */
[----:B-----5:R-:W-:Y:S01]  /*0690*/  IMAD R9, R7, R21, R4 ;  /* 0x0000001507097224 */ /* 0x020fe200078e0204 */
[----:B------:R-:W-:Y:S02]  /*06a0*/  ISETP.LT.U32.AND P0, PT, R152, 0x4, !P0 ;  /* 0x000000049800780c */ /* 0x000fe40004701070 */
[----:B------:R-:W-:Y:S01]  /*06b0*/  ISETP.EQ.OR P1, PT, R0, RZ, !P1 ;  /* 0x000000ff0000720c */ /* 0x000fe20004f22670 */
[----:B------:R-:W0:Y:S02]  /*06c0*/  FENCE.VIEW.ASYNC.S ;  /* 0x00000000000073c6 */ /* 0x000e240000000000 */
[----:B0-----:R0:W1:Y:S01]  /*06d0*/  @!UP0 SYNCS.EXCH.64 URZ, [UR6+0x40], UR4 ;  /* 0x00004004063f85b2 */ /* 0x0010620008000100 */
[----:B------:R-:W-:Y:S02]  /*06e0*/  @P4 LEA.HI R2, R152, R152, RZ, 0x1 ;  /* 0x0000009898024211 */ /* 0x000fe400078f08ff */
[----:B------:R-:W-:-:S02]  /*06f0*/  ISETP.EQ.AND P1, PT, R5, RZ, P1 ;  /* 0x000000ff0500720c */ /* 0x000fc40000f22270 */
[----:B------:R-:W-:Y:S02]  /*0700*/  @P4 SHF.R.S32.HI R2, RZ, 0x1, R2 ;  /* 0x00000001ff024819 */ /* 0x000fe40000011402 */
[----:B------:R-:W-:Y:S02]  /*0710*/  ISETP.GE.U32.AND P6, PT, R6, 0x2, PT ;  /* 0x000000020600780c */ /* 0x000fe40003fc6070 */
[----:B------:R-:W-:Y:S02]  /*0720*/  @P4 ISETP.NE.AND P5, PT, R2, R9, PT ;  /* 0x000000090200420c */ /* 0x000fe40003fa5270 */
[----:B------:R-:W-:Y:S02]  /*0730*/  SEL R9, RZ, 0x1, !P0 ;  /* 0x00000001ff097807 */ /* 0x000fe40004000000 */
[----:B------:R-:W-:Y:S02]  /*0740*/  @P4 SEL R22, RZ, 0x1, P5 ;  /* 0x00000001ff164807 */ /* 0x000fe40002800000 */
[----:B------:R-:W-:Y:S01]  /*0750*/  SEL R19, RZ, 0x1, !P1 ;  /* 0x00000001ff137807 */ /* 0x000fe20004800000 */
[----:B------:R0:W2:Y:S01]  /*0760*/  @!UP1 SYNCS.EXCH.64 URZ, [UR6+0x48], UR4 ;  /* 0x00004804063f95b2 */ /* 0x0000a20008000100 */
[----:B------:R-:W-:Y:S01]  /*0770*/  LOP3.LUT R22, R22, R9, RZ, 0xc0, !PT ;  /* 0x0000000916167212 */ /* 0x000fe200078ec0ff */
[----:B------:R-:W-:Y:S01]  /*0780*/  NOP ;  /* 0x0000000000007918 */ /* 0x000fe20000000000 */
[----:B------:R-:W-:Y:S01]  /*0790*/  SEL R19, R19, 0x2, P6 ;  /* 0x0000000213137807 */ /* 0x000fe20003000000 */
[----:B------:R-:W-:Y:S06]  /*07a0*/  @!P2 BRA `(.L_x_3) ;  /* 0x000000000008a947 */ /* 0x000fec0003800000 */
[----:B-12-4-:R-:W-:Y:S01]  /*07b0*/  UCGABAR_ARV ;  /* 0x00000000000079c7 */ /* 0x016fe20008000000 */
[----:B------:R-:W-:Y:S05]  /*07c0*/  BRA `(.L_x_4) ;  /* 0x0000000000047947 */ /* 0x000fea0003800000 */
.L_x_3:
[----:B-12-4-:R-:W-:Y:S01]  /*07d0*/  NOP ;  /* 0x0000000000007918 */ /* 0x016fe20000000000 */
.L_x_4:
[----:B------:R-:W1:Y:S01]  /*07e0*/  LDC R2, c[0x0][0x65c] ;  /* 0x00019700ff027b82 */ /* 0x000e620000000800 */
[----:B------:R-:W-:Y:S02]  /*07f0*/  IMAD.U32 R8, RZ, RZ, UR8 ;  /* 0x00000008ff087e24 */ /* 0x000fe4000f8e00ff */
[----:B------:R-:W-:Y:S01]  /*0800*/  IMAD.MOV.U32 R9, RZ, RZ, RZ ;  /* 0x000000ffff097224 */ /* 0x000fe200078e00ff */
[----:B-1----:R-:W-:-:S04]  /*0810*/  ISETP.NE.AND P1, PT, R2, 0x1, PT ;  /* 0x000000010200780c */ /* 0x002fc80003f25270 */
[----:B------:R-:W-:-:S09]  /*0820*/  P2R R5, PR, RZ, 0x2 ;  /* 0x00000002ff057803 */ /* 0x000fd20000000000 */
[----:B------:R-:W1:Y:S01]  /*0830*/  @P1 LDC R17, c[0x0][0x10] ;  /* 0x00000400ff111b82 */ /* 0x000e620000000800 */
[----:B------:R-:W-:Y:S02]  /*0840*/  @P1 IMAD.MOV.U32 R5, RZ, RZ, RZ ;  /* 0x000000ffff051224 */ /* 0x000fe400078e00ff */
[----:B------:R-:W-:-:S05]  /*0850*/  @P1 IMAD.MOV.U32 R13, RZ, RZ, RZ ;  /* 0x000000ffff0d1224 */ /* 0x000fca00078e00ff */
[----:B------:R-:W2:Y:S01]  /*0860*/  @!P1 LDC R11, c[0x0][0xc] ;  /* 0x00000300ff0b9b82 */ /* 0x000ea20000000800 */
[----:B-1----:R-:W-:-:S04]  /*0870*/  @P1 IMAD.WIDE.U32 R16, R17, UR8, R4 ;  /* 0x0000000811101c25 */ /* 0x002fc8000f8e0004 */
[----:B------:R-:W-:Y:S02]  /*0880*/  @P1 IMAD.IADD R17, R17, 0x1, R13 ;  /* 0x0000000111111824 */ /* 0x000fe400078e020d */
[----:B--2---:R-:W-:-:S04]  /*0890*/  @!P1 IMAD.WIDE.U32 R8, R4, R11, R8 ;  /* 0x0000000b04089225 */ /* 0x004fc800078e0008 */
[----:B------:R-:W-:Y:S02]  /*08a0*/  @!P1 IMAD.MOV.U32 R16, RZ, RZ, R8 ;  /* 0x000000ffff109224 */ /* 0x000fe400078e0008 */
[----:B------:R-:W-:Y:S01]  /*08b0*/  @!P1 IMAD.MOV.U32 R17, RZ, RZ, R9 ;  /* 0x000000ffff119224 */ /* 0x000fe200078e0009 */
[----:B------:R-:W-:Y:S06]  /*08c0*/  @!P2 BRA `(.L_x_5) ;  /* 0x00000000000ca947 */ /* 0x000fec0003800000 */
[----:B------:R-:W-:Y:S01]  /*08d0*/  UCGABAR_WAIT ;  /* 0x0000000000007dc7 */ /* 0x000fe20008000000 */
[----:B------:R-:W-:Y:S01]  /*08e0*/  CCTL.IVALL ;  /* 0x00000000ff00798f */ /* 0x000fe20002000000 */
[----:B------:R-:W-:Y:S05]  /*08f0*/  BRA `(.L_x_6) ;  /* 0x0000000000047947 */ /* 0x000fea0003800000 */
.L_x_5:
[----:B------:R-:W-:Y:S06]  /*0900*/  BAR.SYNC.DEFER_BLOCKING 0x0 ;  /* 0x0000000000007b1d */ /* 0x000fec0000010000 */
.L_x_6:
[----:B------:R-:W-:Y:S05]  /*0910*/  @!P3 BRA `(.L_x_7) ;  /* 0x000000b40000b947 */ /* 0x000fea0003800000 */
[----:B------:R-:W-:-:S13]  /*0920*/  ISETP.GT.U32.AND P0, PT, R6, 0x1, PT ;  /* 0x000000010600780c */ /* 0x000fda0003f04070 */
[----:B0-----:R-:W-:Y:S05]  /*0930*/  @P0 EXIT ;  /* 0x000000000000094d */ /* 0x001fea0003800000 */
[----:B------:R-:W-:Y:S01]  /*0940*/  ULDC.64 UR4, c[0x0][0x650] ;  /* 0x0001940000047ab9 */ /* 0x000fe20000000a00 */
[----:B------:R-:W-:Y:S01]  /*0950*/  PRMT R0, RZ, 0x7610, R0 ;  /* 0x00007610ff007816 */ /* 0x000fe20000000000 */
[----:B------:R-:W-:Y:S01]  /*0960*/  IMAD.MOV.U32 R153, RZ, RZ, -0x1 ;  /* 0xffffffffff997424 */ /* 0x000fe200078e00ff */
[----:B------:R-:W-:Y:S01]  /*0970*/  ISETP.GE.U32.AND P0, PT, R16, UR4, PT ;  /* 0x0000000410007c0c */ /* 0x000fe2000bf06070 */
[----:B------:R-:W-:Y:S02]  /*0980*/  IMAD.MOV.U32 R154, RZ, RZ, -0x1 ;  /* 0xffffffffff9a7424 */ /* 0x000fe400078e00ff */
[----:B------:R-:W-:Y:S01]  /*0990*/  IMAD.MOV.U32 R23, RZ, RZ, -0x1 ;  /* 0xffffffffff177424 */ /* 0x000fe200078e00ff */
[----:B------:R-:W-:-:S13]  /*09a0*/  ISETP.GE.U32.AND.EX P0, PT, R17, UR5, PT, P0 ;  /* 0x0000000511007c0c */ /* 0x000fda000bf06100 */
[----:B------:R-:W-:Y:S05]  /*09b0*/  @P0 BRA `(.L_x_8) ;  /* 0x00000004002c0947 */ /* 0x000fea0003800000 */
[----:B------:R-:W0:Y:S01]  /*09c0*/  LDC.64 R24, c[0x0][0x628] ;  /* 0x00018a00ff187b82 */ /* 0x000e220000000a00 */
[----:B------:R-:W-:Y:S02]  /*09d0*/  IMAD.MOV.U32 R8, RZ, RZ, R16 ;  /* 0x000000ffff087224 */ /* 0x000fe400078e0010 */
[----:B------:R-:W-:-:S05]  /*09e0*/  IMAD.MOV.U32 R9, RZ, RZ, R17 ;  /* 0x000000ffff097224 */ /* 0x000fca00078e0011 */
[----:B------:R-:W1:Y:S08]  /*09f0*/  LDC R0, c[0x0][0x630] ;  /* 0x00018c00ff007b82 */ /* 0x000e700000000800 */
[----:B------:R-:W2:Y:S01]  /*0a00*/  LDC.64 R26, c[0x0][0x620] ;  /* 0x00018800ff1a7b82 */ /* 0x000ea20000000a00 */
[----:B0-----:R-:W-:-:S04]  /*0a10*/  ISETP.NE.U32.AND P0, PT, R24, RZ, PT ;  /* 0x000000ff1800720c */ /* 0x001fc80003f05070 */
[----:B------:R-:W-:-:S13]  /*0a20*/  ISETP.NE.AND.EX P0, PT, R25, RZ, PT, P0 ;  /* 0x000000ff1900720c */ /* 0x000fda0003f05300 */
[----:B-12---:R-:W-:Y:S05]  /*0a30*/  @!P0 BRA `(.L_x_9) ;  /* 0x0000000000288947 */ /* 0x006fea0003800000 */
[----:B------:R-:W0:Y:S02]  /*0a40*/  LDC R13, c[0x0][0x634] ;  /* 0x00018d00ff0d7b82 */ /* 0x000e240000000800 */
[----:B0-----:R-:W-:-:S05]  /*0a50*/  IADD3 R13, P0, R16, R13, RZ ;  /* 0x0000000d100d7210 */ /* 0x001fca0007f1e0ff */
[----:B------:R-:W-:-:S04]  /*0a60*/  IMAD.X R15, RZ, RZ, R17, P0 ;  /* 0x000000ffff0f7224 */ /* 0x000fc800000e0611 */
[----:B------:R-:W-:-:S04]  /*0a70*/  IMAD.WIDE.U32 R8, R15, R24, RZ ;  /* 0x000000180f087225 */ /* 0x000fc800078e00ff */
[----:B------:R-:W-:-:S04]  /*0a80*/  IMAD.WIDE.U32 R10, P0, R13, R25, R8 ;  /* 0x000000190d0a7225 */ /* 0x000fc80007800008 */
[----:B------:R-:W-:-:S04]  /*0a90*/  IMAD.WIDE.U32 R8, R13, R24, RZ ;  /* 0x000000180d087225 */ /* 0x000fc800078e00ff */
[----:B------:R-:W-:Y:S01]  /*0aa0*/  IMAD.X R13, RZ, RZ, RZ, P0 ;  /* 0x000000ffff0d7224 */ /* 0x000fe200000e06ff */
[----:B------:R-:W-:Y:S01]  /*0ab0*/  IADD3 RZ, P0, R9, R10, RZ ;  /* 0x0000000a09ff7210 */ /* 0x000fe20007f1e0ff */
[----:B------:R-:W-:-:S04]  /*0ac0*/  IMAD.MOV.U32 R12, RZ, RZ, R11 ;  /* 0x000000ffff0c7224 */ /* 0x000fc800078e000b */
[----:B------:R-:W-:-:S08]  /*0ad0*/  IMAD.WIDE.U32.X R8, R15, R25, R12, P0 ;  /* 0x000000190f087225 */ /* 0x000fd000000e040c */
.L_x_9:
[----:B------:R-:W0:Y:S01]  /*0ae0*/  LDC.64 R24, c[0x0][0x640] ;  /* 0x00019000ff187b82 */ /* 0x000e220000000a00 */
[-CC-:B------:R-:W-:Y:S01]  /*0af0*/  SHF.R.U64 R28, R8, R0.reuse, R9.reuse ;  /* 0x00000000081c7219 */ /* 0x180fe20000001209 */
[----:B------:R-:W-:Y:S01]  /*0b00*/  IMAD R30, R7, R21, R4 ;  /* 0x00000015071e7224 */ /* 0x000fe200078e0204 */
[----:B------:R-:W-:Y:S01]  /*0b10*/  SHF.R.U32.HI R0, RZ, R0, R9 ;  /* 0x00000000ff007219 */ /* 0x000fe20000011609 */
[----:B------:R-:W-:Y:S01]  /*0b20*/  IMAD.MOV.U32 R21, RZ, RZ, 0x1 ;  /* 0x00000001ff157424 */ /* 0x000fe200078e00ff */
[----:B------:R-:W-:-:S03]  /*0b30*/  IADD3 R5, P0, RZ, -R28, RZ ;  /* 0x8000001cff057210 */ /* 0x000fc60007f1e0ff */
[----:B------:R-:W1:Y:S02]  /*0b40*/  LDC R6, c[0x0][0x618] ;  /* 0x00018600ff067b82 */ /* 0x000e640000000800 */
[----:B------:R-:W-:-:S04]  /*0b50*/  IMAD.X R9, RZ, RZ, ~R0, P0 ;  /* 0x000000ffff097224 */ /* 0x000fc800000e0e00 */
[-C--:B------:R-:W-:Y:S02]  /*0b60*/  IMAD R0, R9, R26.reuse, RZ ;  /* 0x0000001a09007224 */ /* 0x080fe400078e02ff */
[----:B------:R-:W2:Y:S01]  /*0b70*/  LDC R11, c[0x0][0x608] ;  /* 0x00018200ff0b7b82 */ /* 0x000ea20000000800 */
[----:B------:R-:W-:-:S04]  /*0b80*/  IMAD.WIDE.U32 R8, R5, R26, R16 ;  /* 0x0000001a05087225 */ /* 0x000fc800078e0010 */
[----:B------:R-:W-:-:S03]  /*0b90*/  IMAD R5, R5, R27, R0 ;  /* 0x0000001b05057224 */ /* 0x000fc600078e0200 */
[----:B------:R-:W3:Y:S01]  /*0ba0*/  LDC R12, c[0x0][0x658] ;  /* 0x00019600ff0c7b82 */ /* 0x000ee20000000800 */
[----:B0-----:R-:W-:Y:S01]  /*0bb0*/  ISETP.NE.U32.AND P0, PT, R24, RZ, PT ;  /* 0x000000ff1800720c */ /* 0x001fe20003f05070 */
[----:B------:R-:W-:Y:S02]  /*0bc0*/  IMAD.IADD R5, R9, 0x1, R5 ;  /* 0x0000000109057824 */ /* 0x000fe400078e0205 */
[----:B------:R-:W-:Y:S01]  /*0bd0*/  IMAD.MOV.U32 R9, RZ, RZ, -0x1 ;  /* 0xffffffffff097424 */ /* 0x000fe200078e00ff */
[----:B------:R-:W-:-:S03]  /*0be0*/  ISETP.NE.AND.EX P0, PT, R25, RZ, PT, P0 ;  /* 0x000000ff1900720c */ /* 0x000fc60003f05300 */
[----:B------:R-:W0:Y:S01]  /*0bf0*/  LDC R15, c[0x0][0x600] ;  /* 0x00018000ff0f7b82 */ /* 0x000e220000000800 */
[-CC-:B-1----:R-:W-:Y:S02]  /*0c00*/  SHF.R.U64 R13, R8, R6.reuse, R5.reuse ;  /* 0x00000006080d7219 */ /* 0x182fe40000001205 */
[----:B------:R-:W-:-:S05]  /*0c10*/  SHF.R.U32.HI R0, RZ, R6, R5 ;  /* 0x00000006ff007219 */ /* 0x000fca0000011605 */
[----:B------:R-:W1:Y:S01]  /*0c20*/  LDC R14, c[0x0][0x648] ;  /* 0x00019200ff0e7b82 */ /* 0x000e620000000800 */
[-CC-:B--2---:R-:W-:Y:S02]  /*0c30*/  SHF.R.U64 R27, R13, R11.reuse, R0.reuse ;  /* 0x0000000b0d1b7219 */ /* 0x184fe40000001200 */
[----:B------:R-:W-:-:S05]  /*0c40*/  SHF.R.U32.HI R5, RZ, R11, R0 ;  /* 0x0000000bff057219 */ /* 0x000fca0000011600 */
[----:B------:R-:W2:Y:S01]  /*0c50*/  LDC R20, c[0x0][0x638] ;  /* 0x00018e00ff147b82 */ /* 0x000ea20000000800 */
[-CC-:B---3--:R-:W-:Y:S02]  /*0c60*/  SHF.R.U64 R26, R27, R12.reuse, R5.reuse ;  /* 0x0000000c1b1a7219 */ /* 0x188fe40000001205 */
[-C--:B------:R-:W-:Y:S02]  /*0c70*/  SHF.L.U32 R0, R9, R12.reuse, RZ ;  /* 0x0000000c09007219 */ /* 0x080fe400000006ff */
[----:B------:R-:W-:Y:S01]  /*0c80*/  SHF.R.U32.HI R5, RZ, R12, R5 ;  /* 0x0000000cff057219 */ /* 0x000fe20000011605 */
[----:B------:R-:W-:Y:S01]  /*0c90*/  IMAD.MOV.U32 R4, RZ, RZ, R26 ;  /* 0x000000ffff047224 */ /* 0x000fe200078e001a */
[----:B------:R-:W-:Y:S01]  /*0ca0*/  LOP3.LUT R10, RZ, R0, RZ, 0x33, !PT ;  /* 0x00000000ff0a7212 */ /* 0x000fe200078e33ff */
[----:B------:R-:W3:Y:S01]  /*0cb0*/  LDC R23, c[0x0][0x610] ;  /* 0x00018400ff177b82 */ /* 0x000ee20000000800 */
[----:B------:R-:W-:Y:S05]  /*0cc0*/  @!P0 BRA `(.L_x_10) ;  /* 0x0000000000288947 */ /* 0x000fea0003800000 */
[----:B------:R-:W4:Y:S02]  /*0cd0*/  LDC R9, c[0x0][0x64c] ;  /* 0x00019300ff097b82 */ /* 0x000f240000000800 */
[----:B----4-:R-:W-:-:S05]  /*0ce0*/  IADD3 R9, P0, R26, R9, RZ ;  /* 0x000000091a097210 */ /* 0x010fca0007f1e0ff */
        /* <DEDUP_REMOVED lines=8> */
.L_x_10:
[----:B-1----:R-:W-:Y:S01]  /*0d70*/  SHF.R.U64 R4, R4, R14, R5 ;  /* 0x0000000e04047219 */ /* 0x002fe20000001205 */
[----:B0-----:R-:W-:Y:S01]  /*0d80*/  VIADD R6, R15, 0xffffffff ;  /* 0xffffffff0f067836 */ /* 0x001fe20000000000 */
[----:B------:R-:W-:Y:S02]  /*0d90*/  SHF.L.U32 R0, R21, R12, RZ ;  /* 0x0000000c15007219 */ /* 0x000fe400000006ff */
[----:B------:R-:W-:Y:S01]  /*0da0*/  LOP3.LUT R5, R27, R10, RZ, 0xc0, !PT ;  /* 0x0000000a1b057212 */ /* 0x000fe200078ec0ff */
[----:B------:R-:W-:Y:S01]  /*0db0*/  IMAD.MOV R7, RZ, RZ, -R4 ;  /* 0x000000ffff077224 */ /* 0x000fe200078e0a04 */
[----:B------:R-:W-:Y:S02]  /*0dc0*/  SEL R3, R3, R30, !P1 ;  /* 0x0000001e03037207 */ /* 0x000fe40004800000 */
[----:B------:R-:W-:Y:S01]  /*0dd0*/  LOP3.LUT R6, R13, R6, RZ, 0xc0, !PT ;  /* 0x000000060d067212 */ /* 0x000fe200078ec0ff */
[----:B------:R-:W-:Y:S02]  /*0de0*/  IMAD R4, R0, R4, R5 ;  /* 0x0000000400047224 */ /* 0x000fe400078e0205 */
[----:B--2---:R-:W-:-:S02]  /*0df0*/  IMAD R0, R7, R20, R26 ;  /* 0x0000001407007224 */ /* 0x004fc400078e021a */
[----:B---3--:R-:W-:Y:S02]  /*0e00*/  IMAD R3, R4, R23, R3 ;  /* 0x0000001704037224 */ /* 0x008fe400078e0203 */
[----:B------:R-:W-:Y:S02]  /*0e10*/  IMAD.MOV.U32 R5, RZ, RZ, 0x1 ;  /* 0x00000001ff057424 */ /* 0x000fe400078e00ff */
[----:B------:R-:W-:Y:S02]  /*0e20*/  IMAD R4, R0, R15, R6 ;  /* 0x0000000f00047224 */ /* 0x000fe400078e0206 */
[----:B------:R-:W-:Y:S01]  /*0e30*/  IMAD.MOV.U32 R23, RZ, RZ, R28 ;  /* 0x000000ffff177224 */ /* 0x000fe200078e001c */
[----:B------:R-:W-:Y:S02]  /*0e40*/  PRMT R0, R5, 0x7610, R0 ;  /* 0x0000761005007816 */ /* 0x000fe40000000000 */
[----:B------:R-:W-:Y:S02]  /*0e50*/  SEL R154, R4, R3, !P1 ;  /* 0x00000003049a7207 */ /* 0x000fe40004800000 */
[----:B------:R-:W-:-:S07]  /*0e60*/  SEL R153, R3, R4, !P1 ;  /* 0x0000000403997207 */ /* 0x000fce0004800000 */
.L_x_8:
[----:B------:R-:W-:-:S08]  /*0e70*/  NOP ;  /* 0x0000000000007918 */ /* 0x000fd00000000000 */
[----:B------:R-:W0:Y:S02]  /*0e80*/  USETMAXREG.TRY_ALLOC.CTAPOOL UP0, 0xe8 ;  /* 0x000000e8000079c8 */ /* 0x000e240008000600 */
[----:B0-----:R-:W-:-:S13]  /*0e90*/  PLOP3.LUT P0, PT, PT, PT, UP0, 0x80, 0x0 ;  /* 0x000000000000781c */ /* 0x001fda0003f0f008 */
[----:B------:R-:W-:Y:S05]  /*0ea0*/  @!P0 BRA `(.L_x_8) ;  /* 0xfffffffc00f08947 */ /* 0x000fea000383ffff */
[----:B------:R-:W-:Y:S01]  /*0eb0*/  ULDC.64 UR4, c[0x0][0x598] ;  /* 0x0001660000047ab9 */ /* 0x000fe20000000a00 */
[----:B------:R-:W-:Y:S01]  /*0ec0*/  ULDC.64 UR36, c[0x0][0x208] ;  /* 0x0000820000247ab9 */ /* 0x000fe20000000a00 */
[----:B------:R-:W-:-:S04]  /*0ed0*/  ISETP.NE.U32.AND P0, PT, RZ, UR4, PT ;  /* 0x00000004ff007c0c */ /* 0x000fc8000bf05070 */
[----:B------:R-:W-:-:S13]  /*0ee0*/  ISETP.NE.AND.EX P0, PT, RZ, UR5, PT, P0 ;  /* 0x00000005ff007c0c */ /* 0x000fda000bf05300 */
[----:B------:R-:W-:Y:S05]  /*0ef0*/  @!P0 BRA `(.L_x_11) ;  /* 0x00000000001c8947 */ /* 0x000fea0003800000 */
[----:B------:R-:W0:Y:S02]  /*0f00*/  LDC.64 R4, c[0x0][0x598] ;  /* 0x00016600ff047b82 */ /* 0x000e240000000a00 */
[----:B0-----:R-:W2:Y:S02]  /*0f10*/  LDG.E.64 R4, desc[UR36][R4.64] ;  /* 0x0000002404047981 */ /* 0x001ea4000c1e1b00 */
[----:B--2---:R-:W-:-:S04]  /*0f20*/  ISETP.NE.U32.AND P0, PT, R4, RZ, PT ;  /* 0x000000ff0400720c */ /* 0x004fc80003f05070 */
[----:B------:R-:W-:-:S13]  /*0f30*/  ISETP.NE.AND.EX P0, PT, R5, RZ, PT, P0 ;  /* 0x000000ff0500720c */ /* 0x000fda0003f05300 */
[----:B------:R-:W-:Y:S05]  /*0f40*/  @!P0 BRA `(.L_x_11) ;  /* 0x0000000000088947 */ /* 0x000fea0003800000 */
[----:B------:R0:W5:Y:S01]  /*0f50*/  LD.E R155, desc[UR36][R4.64] ;  /* 0x00000024049b7980 */ /* 0x000162000c101900 */
[----:B------:R-:W-:Y:S05]  /*0f60*/  BRA `(.L_x_12) ;  /* 0x0000000000247947 */ /* 0x000fea0003800000 */
.L_x_11:
[----:B------:R-:W-:Y:S02]  /*0f70*/  ULDC.64 UR4, c[0x0][0x588] ;  /* 0x0001620000047ab9 */ /* 0x000fe40000000a00 */
[----:B------:R-:W-:-:S04]  /*0f80*/  ISETP.NE.U32.AND P0, PT, RZ, UR4, PT ;  /* 0x00000004ff007c0c */ /* 0x000fc8000bf05070 */
[----:B------:R-:W-:-:S13]  /*0f90*/  ISETP.NE.AND.EX P0, PT, RZ, UR5, PT, P0 ;  /* 0x00000005ff007c0c */ /* 0x000fda000bf05300 */
[----:B------:R-:W-:Y:S05]  /*0fa0*/  @!P0 BRA `(.L_x_13) ;  /* 0x00000000000c8947 */ /* 0x000fea0003800000 */
[----:B------:R-:W0:Y:S02]  /*0fb0*/  LDC.64 R4, c[0x0][0x588] ;  /* 0x00016200ff047b82 */ /* 0x000e240000000a00 */
[----:B0-----:R1:W5:Y:S01]  /*0fc0*/  LDG.E R155, desc[UR36][R4.64] ;  /* 0x00000024049b7981 */ /* 0x001362000c1e1900 */
[----:B------:R-:W-:Y:S05]  /*0fd0*/  BRA `(.L_x_12) ;  /* 0x0000000000087947 */ /* 0x000fea0003800000 */
.L_x_13:
[----:B------:R-:W-:Y:S02]  /*0fe0*/  ULDC UR4, c[0x0][0x580] ;  /* 0x0001600000047ab9 */ /* 0x000fe40000000800 */
[----:B------:R-:W-:-:S07]  /*0ff0*/  IMAD.U32 R155, RZ, RZ, UR4 ;  /* 0x00000004ff9b7e24 */ /* 0x000fce000f8e00ff */
.L_x_12:
[----:B------:R-:W-:Y:S02]  /*1000*/  ULDC.64 UR4, c[0x0][0x5a0] ;  /* 0x0001680000047ab9 */ /* 0x000fe40000000a00 */
[----:B------:R-:W-:-:S04]  /*1010*/  ISETP.NE.U32.AND P0, PT, RZ, UR4, PT ;  /* 0x00000004ff007c0c */ /* 0x000fc8000bf05070 */
[----:B------:R-:W-:-:S13]  /*1020*/  ISETP.NE.AND.EX P0, PT, RZ, UR5, PT, P0 ;  /* 0x00000005ff007c0c */ /* 0x000fda000bf05300 */
[----:B------:R-:W-:Y:S05]  /*1030*/  @!P0 BRA `(.L_x_14) ;  /* 0x00000000001c8947 */ /* 0x000fea0003800000 */
[----:B01----:R-:W0:Y:S02]  /*1040*/  LDC.64 R4, c[0x0][0x5a0] ;  /* 0x00016800ff047b82 */ /* 0x003e240000000a00 */
[----:B0-----:R-:W2:Y:S02]  /*1050*/  LDG.E.64 R4, desc[UR36][R4.64] ;  /* 0x0000002404047981 */ /* 0x001ea4000c1e1b00 */
[----:B--2---:R-:W-:-:S04]  /*1060*/  ISETP.NE.U32.AND P0, PT, R4, RZ, PT ;  /* 0x000000ff0400720c */ /* 0x004fc80003f05070 */
[----:B------:R-:W-:-:S13]  /*1070*/  ISETP.NE.AND.EX P0, PT, R5, RZ, PT, P0 ;  /* 0x000000ff0500720c */ /* 0x000fda0003f05300 */
[----:B------:R-:W-:Y:S05]  /*1080*/  @!P0 BRA `(.L_x_14) ;  /* 0x0000000000088947 */ /* 0x000fea0003800000 */
[----:B------:R0:W5:Y:S01]  /*1090*/  LD.E R156, desc[UR36][R4.64] ;  /* 0x00000024049c7980 */ /* 0x000162000c101900 */
[----:B------:R-:W-:Y:S05]  /*10a0*/  BRA `(.L_x_15) ;  /* 0x0000000000247947 */ /* 0x000fea0003800000 */
.L_x_14:
[----:B------:R-:W-:Y:S02]  /*10b0*/  ULDC.64 UR4, c[0x0][0x590] ;  /* 0x0001640000047ab9 */ /* 0x000fe40000000a00 */
[----:B------:R-:W-:-:S04]  /*10c0*/  ISETP.NE.U32.AND P0, PT, RZ, UR4, PT ;  /* 0x00000004ff007c0c */ /* 0x000fc8000bf05070 */
[----:B------:R-:W-:-:S13]  /*10d0*/  ISETP.NE.AND.EX P0, PT, RZ, UR5, PT, P0 ;  /* 0x00000005ff007c0c */ /* 0x000fda000bf05300 */
[----:B------:R-:W-:Y:S05]  /*10e0*/  @!P0 BRA `(.L_x_16) ;  /* 0x00000000000c8947 */ /* 0x000fea0003800000 */
[----:B------:R-:W2:Y:S02]  /*10f0*/  LDC.64 R156, c[0x0][0x590] ;  /* 0x00016400ff9c7b82 */ /* 0x000ea40000000a00 */
[----:B--2---:R2:W5:Y:S01]  /*1100*/  LDG.E R156, desc[UR36][R156.64] ;  /* 0x000000249c9c7981 */ /* 0x004562000c1e1900 */
[----:B------:R-:W-:Y:S05]  /*1110*/  BRA `(.L_x_15) ;  /* 0x0000000000087947 */ /* 0x000fea0003800000 */
.L_x_16:
[----:B------:R-:W-:Y:S02]  /*1120*/  ULDC UR4, c[0x0][0x584] ;  /* 0x0001610000047ab9 */ /* 0x000fe40000000800 */
[----:B------:R-:W-:-:S07]  /*1130*/  IMAD.U32 R156, RZ, RZ, UR4 ;  /* 0x00000004ff9c7e24 */ /* 0x000fce000f8e00ff */
.L_x_15:
[----:B------:R-:W-:-:S13]  /*1140*/  LOP3.LUT P0, RZ, R0, 0xff, RZ, 0xc0, !PT ;  /* 0x000000ff00ff7812 */ /* 0x000fda000780c0ff */
[----:B------:R-:W-:Y:S05]  /*1150*/  @!P0 EXIT ;  /* 0x000000000000894d */ /* 0x000fea0003800000 */
[----:B------:R-:W-:Y:S01]  /*1160*/  ULDC UR4, c[0x0][0x28c] ;  /* 0x0000a30000047ab9 */ /* 0x000fe20000000800 */
[----:B------:R-:W-:Y:S01]  /*1170*/  LOP3.LUT R168, R19, 0x1, RZ, 0xfc, !PT ;  /* 0x0000000113a87812 */ /* 0x000fe200078efcff */
[----:B------:R-:W-:Y:S01]  /*1180*/  UIADD3 UR4, UR4, 0x7f, URZ ;  /* 0x0000007f04047890 */ /* 0x000fe2000fffe03f */
[----:B------:R-:W-:Y:S01]  /*1190*/  UMOV UR38, URZ ;  /* 0x0000003f00267c82 */ /* 0x000fe20008000000 */
[----:B------:R-:W-:Y:S02]  /*11a0*/  UMOV UR39, URZ ;  /* 0x0000003f00277c82 */ /* 0x000fe40008000000 */
[----:B------:R-:W-:-:S04]  /*11b0*/  USHF.R.S32.HI UR5, URZ, 0x1f, UR4 ;  /* 0x0000001f3f057899 */ /* 0x000fc80008011404 */
[----:B------:R-:W-:-:S04]  /*11c0*/  ULEA.HI UR5, UR5, UR4, URZ, 0x7 ;  /* 0x0000000405057291 */ /* 0x000fc8000f8f383f */
[----:B------:R-:W-:-:S12]  /*11d0*/  USHF.R.S32.HI UR40, URZ, 0x7, UR5 ;  /* 0x000000073f287899 */ /* 0x000fd80008011405 */
.L_x_290:
[----:B------:R-:W-:Y:S01]  /*11e0*/  LOP3.LUT R0, R18, 0x80, RZ, 0xc0, !PT ;  /* 0x0000008012007812 */ /* 0x000fe200078ec0ff */
[----:B---3--:R-:W3:Y:S01]  /*11f0*/  S2UR UR7, SR_CgaCtaId ;  /* 0x00000000000779c3 */ /* 0x008ee20000008800 */
[----:B------:R-:W-:Y:S02]  /*1200*/  UMOV UR6, 0x400 ;  /* 0x0000040000067882 */ /* 0x000fe40000000000 */
[----:B------:R-:W-:-:S06]  /*1210*/  SHF.R.U32.HI R0, RZ, 0x7, R0 ;  /* 0x00000007ff007819 */ /* 0x000fcc0000011600 */
[----:B----4-:R-:W4:Y:S01]  /*1220*/  SHFL.IDX PT, R0, R0, RZ, 0x1f ;  /* 0x00001fff00007589 */ /* 0x010f2200000e0000 */
[----:B---3--:R-:W-:Y:S01]  /*1230*/  ULEA UR6, UR7, UR6, 0x18 ;  /* 0x0000000607067291 */ /* 0x008fe2000f8ec03f */
[----:B----4-:R-:W-:-:S13]  /*1240*/  R2UR UR4, R0 ;  /* 0x00000000000472ca */ /* 0x010fda00000e0000 */
[----:B------:R-:W-:-:S04]  /*1250*/  ULEA.HI UR5, UR4, UR4, URZ, 0x1 ;  /* 0x0000000404057291 */ /* 0x000fc8000f8f083f */
[----:B------:R-:W-:-:S04]  /*1260*/  ULOP3.LUT UR5, UR5, 0x7fffe, URZ, 0xc0, !UPT ;  /* 0x0007fffe05057892 */ /* 0x000fc8000f8ec03f */
[----:B------:R-:W-:-:S03]  /*1270*/  UIADD3 UR5, UR4, -UR5, URZ ;  /* 0x8000000504057290 */ /* 0x000fc6000fffe03f */
[----:B------:R-:W-:Y:S01]  /*1280*/  ULDC UR4, c[0x0][0x28c] ;  /* 0x0000a30000047ab9 */ /* 0x000fe20000000800 */
[----:B------:R-:W-:Y:S01]  /*1290*/  ULEA UR5, UR5, UR6, 0xd ;  /* 0x0000000605057291 */ /* 0x000fe2000f8e683f */
[----:B------:R-:W-:-:S03]  /*12a0*/  ISETP.LT.AND P0, PT, RZ, UR4, PT ;  /* 0x00000004ff007c0c */ /* 0x000fc6000bf01270 */
[----:B------:R-:W-:-:S04]  /*12b0*/  UIADD3 UR5, UR5, 0x100, URZ ;  /* 0x0000010005057890 */ /* 0x000fc8000fffe03f */
[----:B------:R-:W-:-:S04]  /*12c0*/  USHF.R.U32.HI UR5, URZ, 0x4, UR5 ;  /* 0x000000043f057899 */ /* 0x000fc80008011605 */
[----:B------:R-:W-:Y:S02]  /*12d0*/  ULOP3.LUT UR41, UR5, 0x3fff, URZ, 0xc0, !UPT ;  /* 0x00003fff05297892 */ /* 0x000fe4000f8ec03f */
[----:B-12---:R-:W-:Y:S10]  /*12e0*/  @P0 BRA `(.L_x_17) ;  /* 0x0000000000400947 */ /* 0x006ff40003800000 */
[----:B------:R-:W-:Y:S01]  /*12f0*/  MOV R0, 0x0 ;  /* 0x0000000000007802 */ /* 0x000fe20000000f00 */
[----:B------:R-:W-:Y:S01]  /*1300*/  ULDC.64 UR4, c[0x4][0x68] ;  /* 0x01001a0000047ab9 */ /* 0x000fe20000000a00 */
[----:B------:R-:W-:Y:S01]  /*1310*/  ULDC.64 UR6, c[0x4][0x8] ;  /* 0x0100020000067ab9 */ /* 0x000fe20000000a00 */
[----:B01----:R-:W-:Y:S01]  /*1320*/  IMAD.U32 R4, RZ, RZ, UR4 ;  /* 0x00000004ff047e24 */ /* 0x003fe2000f8e00ff */
[----:B------:R0:W1:Y:S01]  /*1330*/  LDC.64 R14, c[0x4][R0] ;  /* 0x01000000000e7b82 */ /* 0x0000620000000a00 */
[----:B------:R-:W-:Y:S01]  /*1340*/  IMAD.U32 R5, RZ, RZ, UR5 ;  /* 0x00000005ff057e24 */ /* 0x000fe2000f8e00ff */
[----:B------:R-:W-:Y:S01]  /*1350*/  ULDC.64 UR4, c[0x4][0x70] ;  /* 0x01001c0000047ab9 */ /* 0x000fe20000000a00 */
[----:B------:R-:W-:Y:S02]  /*1360*/  IMAD.U32 R10, RZ, RZ, UR6 ;  /* 0x00000006ff0a7e24 */ /* 0x000fe4000f8e00ff */
[----:B------:R-:W-:Y:S02]  /*1370*/  IMAD.U32 R6, RZ, RZ, UR4 ;  /* 0x00000004ff067e24 */ /* 0x000fe4000f8e00ff */
[----:B------:R-:W-:-:S02]  /*1380*/  IMAD.U32 R7, RZ, RZ, UR5 ;  /* 0x00000005ff077e24 */ /* 0x000fc4000f8e00ff */
[----:B------:R-:W-:Y:S02]  /*1390*/  IMAD.U32 R11, RZ, RZ, UR7 ;  /* 0x00000007ff0b7e24 */ /* 0x000fe4000f8e00ff */
[----:B------:R-:W-:Y:S02]  /*13a0*/  IMAD.MOV.U32 R8, RZ, RZ, 0x1e1 ;  /* 0x000001e1ff087424 */ /* 0x000fe400078e00ff */
[----:B------:R-:W-:Y:S02]  /*13b0*/  IMAD.MOV.U32 R12, RZ, RZ, 0x1 ;  /* 0x00000001ff0c7424 */ /* 0x000fe400078e00ff */
[----:B0-----:R-:W-:-:S07]  /*13c0*/  IMAD.MOV.U32 R13, RZ, RZ, RZ ;  /* 0x000000ffff0d7224 */ /* 0x001fce00078e00ff */
[----:B------:R-:W-:-:S07]  /*13d0*/  LEPC R20, `(.L_x_17) ;  /* 0x000000001014794e */ /* 0x000fce0000000000 */
[----:B-12--5:R-:W-:Y:S05]  /*13e0*/  CALL.ABS.NOINC R14 ;  /* 0x000000000e007343 */ /* 0x026fea0003c00000 */
.L_x_17:
[----:B------:R-:W-:-:S13]  /*13f0*/  ISETP.NE.AND P0, PT, R168, 0x3, PT ;  /* 0x00000003a800780c */ /* 0x000fda0003f05270 */
[----:B------:R-:W-:Y:S05]  /*1400*/  @!P0 BRA `(.L_x_18) ;  /* 0x0000000000048947 */ /* 0x000fea0003800000 */
[----:B------:R-:W-:Y:S01]  /*1410*/  BPT.TRAP 0x1 ;  /* 0x000000040000795c */ /* 0x000fe20000300000 */
.L_x_18:
[----:B------:R-:W3:Y:S01]  /*1420*/  S2UR UR5, SR_CgaCtaId ;  /* 0x00000000000579c3 */ /* 0x000ee20000008800 */
[----:B------:R-:W-:Y:S01]  /*1430*/  UMOV UR4, 0x400 ;  /* 0x0000040000047882 */ /* 0x000fe20000000000 */
[----:B------:R-:W-:Y:S02]  /*1440*/  IMAD.U32 R0, RZ, RZ, UR38 ;  /* 0x00000026ff007e24 */ /* 0x000fe4000f8e00ff */
[----:B------:R-:W-:-:S03]  /*1450*/  IMAD.U32 R3, RZ, RZ, UR39 ;  /* 0x00000027ff037e24 */ /* 0x000fc6000f8e00ff */
[----:B------:R-:W-:Y:S01]  /*1460*/  SHF.L.U32 R0, R0, 0x1f, RZ ;  /* 0x0000001f00007819 */ /* 0x000fe200000006ff */
[----:B---3--:R-:W-:-:S06]  /*1470*/  ULEA UR4, UR5, UR4, 0x18 ;  /* 0x0000000405047291 */ /* 0x008fcc000f8ec03f */
[----:B------:R-:W-:-:S04]  /*1480*/  IMAD.U32 R6, RZ, RZ, UR4 ;  /* 0x00000004ff067e24 */ /* 0x000fc8000f8e00ff */
[----:B------:R-:W-:-:S04]  /*1490*/  IMAD R3, R3, 0x8, R6 ;  /* 0x0000000803037824 */ /* 0x000fc800078e0206 */
[----:B------:R3:W4:Y:S01]  /*14a0*/  SYNCS.PHASECHK.TRANS64.TRYWAIT P1, [R3+URZ], R0 ;  /* 0x00000000030075a7 */ /* 0x000722000802017f */
[----:B------:R-:W-:Y:S05]  /*14b0*/  @!P0 BRA `(.L_x_19) ;  /* 0x0000000000048947 */ /* 0x000fea0003800000 */
[----:B------:R-:W-:Y:S01]  /*14c0*/  BPT.TRAP 0x1 ;  /* 0x000000040000795c */ /* 0x000fe20000300000 */
.L_x_19:
[----:B----4-:R-:W-:Y:S05]  /*14d0*/  @P1 BRA `(.L_x_20) ;  /* 0x0000000000081947 */ /* 0x010fea0003800000 */
[----:B------:R-:W4:Y:S02]  /*14e0*/  SYNCS.PHASECHK.TRANS64.TRYWAIT P1, [R3+URZ], R0 ;  /* 0x00000000030075a7 */ /* 0x000f24000802017f */
[----:B----4-:R-:W-:Y:S05]  /*14f0*/  @!P1 BRA `(.L_x_21) ;  /* 0x000000c000109947 */ /* 0x010fea0003800000 */
.L_x_20:
[----:B------:R-:W-:-:S04]  /*1500*/  UISETP.LT.AND UP0, UPT, UR40, 0x1, UPT ;  /* 0x000000012800788c */ /* 0x000fc8000bf01270 */
[----:B------:R-:W-:-:S06]  /*1510*/  USEL UR4, UR40, 0x1, UP0 ;  /* 0x0000000128047887 */ /* 0x000fcc0008000000 */
[----:B---34-:R-:W-:Y:S01]  /*1520*/  IMAD.U32 R0, RZ, RZ, UR4 ;  /* 0x00000004ff007e24 */ /* 0x018fe2000f8e00ff */
[----:B------:R-:W-:Y:S05]  /*1530*/  WARPSYNC.ALL ;  /* 0x0000000000007948 */ /* 0x000fea0003800000 */
[----:B------:R-:W-:-:S04]  /*1540*/  IADD3 R0, -R0, UR40, RZ ;  /* 0x0000002800007c10 */ /* 0x000fc8000fffe1ff */
[----:B------:R-:W-:Y:S02]  /*1550*/  ISETP.GE.AND P1, PT, R0, 0x1, PT ;  /* 0x000000010000780c */ /* 0x000fe40003f26270 */
[----:B------:R-:W-:Y:S01]  /*1560*/  R2UR UR4, R6 ;  /* 0x00000000060472ca */ /* 0x000fe200000e0000 */
[----:B------:R-:W-:Y:S01]  /*1570*/  WARPGROUP.ARRIVE ;  /* 0x00000000000079c5 */ /* 0x000fe20000000000 */
[----:B------:R-:W-:Y:S01]  /*1580*/  UMOV UR9, 0x40000040 ;  /* 0x4000004000097882 */ /* 0x000fe20000000000 */
[----:B------:R-:W-:Y:S01]  /*1590*/  UMOV UR11, 0x40000040 ;  /* 0x40000040000b7882 */ /* 0x000fe20000000000 */
[----:B------:R-:W-:Y:S01]  /*15a0*/  UMOV UR13, 0x40000040 ;  /* 0x40000040000d7882 */ /* 0x000fe20000000000 */
[----:B------:R-:W-:-:S08]  /*15b0*/  UMOV UR15, UR11 ;  /* 0x0000000b000f7c82 */ /* 0x000fd00008000000 */
[----:B------:R-:W-:-:S04]  /*15c0*/  UIADD3 UR4, UR4, 0x60100, URZ ;  /* 0x0006010004047890 */ /* 0x000fc8000fffe03f */
[----:B------:R-:W-:-:S04]  /*15d0*/  USHF.R.U32.HI UR4, URZ, 0x4, UR4 ;  /* 0x000000043f047899 */ /* 0x000fc80008011604 */
[----:B------:R-:W-:Y:S02]  /*15e0*/  ULOP3.LUT UR5, UR4, 0x3fff, URZ, 0xc0, !UPT ;  /* 0x00003fff04057892 */ /* 0x000fe4000f8ec03f */
[----:B------:R-:W-:Y:S02]  /*15f0*/  ULOP3.LUT UR4, UR41, 0x10000, URZ, 0xfc, !UPT ;  /* 0x0001000029047892 */ /* 0x000fe4000f8efc3f */
[----:B------:R-:W-:Y:S02]  /*1600*/  ULOP3.LUT UR5, UR5, 0x10000, URZ, 0xfc, !UPT ;  /* 0x0001000005057892 */ /* 0x000fe4000f8efc3f */
[----:B------:R-:W-:Y:S02]  /*1610*/  ULEA UR8, UR39, UR4, 0xd ;  /* 0x0000000427087291 */ /* 0x000fe4000f8e683f */
[----:B------:R-:W-:Y:S02]  /*1620*/  ULEA UR6, UR39, UR5, 0xc ;  /* 0x0000000527067291 */ /* 0x000fe4000f8e603f */
[----:B------:R-:W-:-:S05]  /*1630*/  UIADD3 UR12, UR8, 0x400, URZ ;  /* 0x00000400080c7890 */ /* 0x000fca000fffe03f */
[----:B------:R-:W-:Y:S02]  /*1640*/  UMOV UR10, UR6 ;  /* 0x00000006000a7c82 */ /* 0x000fe40008000000 */
[----:B------:R-:W-:Y:S01]  /*1650*/  HGMMA.64x128x8.F32.TF32 R88, gdesc[UR8], RZ, !UPT, gsb0 ;  /* 0x05e00000085879f0 */ /* 0x000fe2000c0028ff */
[----:B------:R-:W-:Y:S02]  /*1660*/  UMOV UR14, UR10 ;  /* 0x0000000a000e7c82 */ /* 0x000fe40008000000 */
[----:B------:R-:W-:Y:S02]  /*1670*/  WARPGROUP.DEPBAR.LE gsb0, 0x0 ;  /* 0x00008000000079c5 */ /* 0x000fe40000010000 */
[----:B------:R-:W-:-:S07]  /*1680*/  WARPGROUP.ARRIVE ;  /* 0x00000000000079c5 */ /* 0x000fce0000000000 */
[----:B------:R-:W-:Y:S01]  /*1690*/  HGMMA.64x128x8.F32.TF32 R24, gdesc[UR12], RZ, !UPT, gsb0 ;  /* 0x05e000000c1879f0 */ /* 0x000fe2000c0028ff */
[----:B------:R-:W-:Y:S02]  /*16a0*/  UIADD3 UR12, UR8, 0x2, URZ ;  /* 0x00000002080c7890 */ /* 0x000fe4000fffe03f */
[----:B------:R-:W-:Y:S01]  /*16b0*/  UIADD3 UR14, UR6, 0x2, URZ ;  /* 0x00000002060e7890 */ /* 0x000fe2000fffe03f */
[----:B------:R-:W-:Y:S01]  /*16c0*/  UMOV UR13, 0x40000040 ;  /* 0x40000040000d7882 */ /* 0x000fe20000000000 */
[----:B------:R-:W-:Y:S01]  /*16d0*/  UMOV UR15, 0x40000040 ;  /* 0x40000040000f7882 */ /* 0x000fe20000000000 */
[----:B------:R-:W-:Y:S02]  /*16e0*/  WARPGROUP.DEPBAR.LE gsb0, 0x0 ;  /* 0x00008000000079c5 */ /* 0x000fe40000010000 */
[----:B------:R-:W-:-:S06]  /*16f0*/  WARPGROUP.ARRIVE ;  /* 0x00000000000079c5 */ /* 0x000fcc0000000000 */
[----:B------:R-:W-:Y:S01]  /*1700*/  HGMMA.64x128x8.F32.TF32 R88, gdesc[UR12], R88, gsb0 ;  /* 0x05e000000c5879f0 */ /* 0x000fe20008002858 */
[----:B------:R-:W-:Y:S01]  /*1710*/  UIADD3 UR12, UR8, 0x402, URZ ;  /* 0x00000402080c7890 */ /* 0x000fe2000fffe03f */
[----:B------:R-:W-:Y:S01]  /*1720*/  UMOV UR13, 0x40000040 ;  /* 0x40000040000d7882 */ /* 0x000fe20000000000 */
[----:B------:R-:W-:Y:S02]  /*1730*/  WARPGROUP.DEPBAR.LE gsb0, 0x0 ;  /* 0x00008000000079c5 */ /* 0x000fe40000010000 */
[----:B------:R-:W-:-:S07]  /*1740*/  WARPGROUP.ARRIVE ;  /* 0x00000000000079c5 */ /* 0x000fce0000000000 */
[----:B------:R-:W-:Y:S01]  /*1750*/  HGMMA.64x128x8.F32.TF32 R24, gdesc[UR12], R24, gsb0 ;  /* 0x05e000000c1879f0 */ /* 0x000fe20008002818 */
        /* <DEDUP_REMOVED lines=167> */
[----:B------:R-:W-:Y:S03]  /*21d0*/  HGMMA.64x128x8.F32.TF32 R24, gdesc[UR12], R24, gsb0 ;  /* 0x05e000000c1879f0 */ /* 0x000fe60008002818 */
[----:B------:R-:W-:Y:S02]  /*21e0*/  WARPGROUP.DEPBAR.LE gsb0, 0x0 ;  /* 0x00008000000079c5 */ /* 0x000fe40000010000 */
[----:B------:R-:W-:Y:S05]  /*21f0*/  @!P1 BRA `(.L_x_22) ;  /* 0x0000000c00b49947 */ /* 0x000fea0003800000 */
[----:B------:R-:W-:Y:S02]  /*2200*/  UIADD3 UR6, UR39, 0x1, URZ ;  /* 0x0000000127067890 */ /* 0x000fe4000fffe03f */
[----:B------:R-:W-:Y:S02]  /*2210*/  IMAD.U32 R3, RZ, RZ, UR39 ;  /* 0x00000027ff037e24 */ /* 0x000fe4000f8e00ff */
[----:B------:R-:W-:-:S04]  /*2220*/  UISETP.NE.AND UP0, UPT, UR6, 0x3, UPT ;  /* 0x000000030600788c */ /* 0x000fc8000bf05270 */
[----:B------:R-:W-:Y:S02]  /*2230*/  USEL UR7, URZ, 0x1, UP0 ;  /* 0x000000013f077887 */ /* 0x000fe40008000000 */
[----:B------:R-:W-:Y:S02]  /*2240*/  USEL UR6, UR6, URZ, UP0 ;  /* 0x0000003f06067287 */ /* 0x000fe40008000000 */
[----:B------:R-:W-:-:S06]  /*2250*/  ULOP3.LUT UR7, UR38, UR7, URZ, 0x3c, !UPT ;  /* 0x0000000726077292 */ /* 0x000fcc000f8e3c3f */
[----:B------:R-:W-:-:S07]  /*2260*/  IMAD.U32 R7, RZ, RZ, UR7 ;  /* 0x00000007ff077e24 */ /* 0x000fce000f8e00ff */
.L_x_29:
[----:B------:R-:W-:Y:S05]  /*2270*/  @!P0 BRA `(.L_x_23) ;  /* 0x0000000000048947 */ /* 0x000fea0003800000 */
[----:B------:R-:W-:Y:S01]  /*2280*/  BPT.TRAP 0x1 ;  /* 0x000000040000795c */ /* 0x000fe20000300000 */
.L_x_23:
[----:B------:R-:W3:Y:S01]  /*2290*/  S2UR UR8, SR_CgaCtaId ;  /* 0x00000000000879c3 */ /* 0x000ee20000008800 */
[----:B------:R-:W-:Y:S01]  /*22a0*/  UMOV UR7, 0x400 ;  /* 0x0000040000077882 */ /* 0x000fe20000000000 */
[----:B01----:R-:W-:Y:S01]  /*22b0*/  IMAD.U32 R5, RZ, RZ, UR6 ;  /* 0x00000006ff057e24 */ /* 0x003fe2000f8e00ff */
[----:B------:R-:W-:Y:S01]  /*22c0*/  SHF.L.U32 R4, R7, 0x1f, RZ ;  /* 0x0000001f07047819 */ /* 0x000fe200000006ff */
[----:B---3--:R-:W-:-:S06]  /*22d0*/  ULEA UR7, UR8, UR7, 0x18 ;  /* 0x0000000708077291 */ /* 0x008fcc000f8ec03f */
[----:B------:R-:W-:-:S04]  /*22e0*/  IMAD.U32 R6, RZ, RZ, UR7 ;  /* 0x00000007ff067e24 */ /* 0x000fc8000f8e00ff */
[----:B------:R-:W-:-:S04]  /*22f0*/  IMAD R5, R5, 0x8, R6 ;  /* 0x0000000805057824 */ /* 0x000fc800078e0206 */
[----:B------:R0:W1:Y:S01]  /*2300*/  SYNCS.PHASECHK.TRANS64.TRYWAIT P1, [R5+URZ], R4 ;  /* 0x00000004050075a7 */ /* 0x000062000802017f */
[----:B------:R-:W-:Y:S05]  /*2310*/  @!P0 BRA `(.L_x_24) ;  /* 0x0000000000048947 */ /* 0x000fea0003800000 */
[----:B------:R-:W-:Y:S01]  /*2320*/  BPT.TRAP 0x1 ;  /* 0x000000040000795c */ /* 0x000fe20000300000 */
.L_x_24:
[----:B-1----:R-:W-:Y:S05]  /*2330*/  @P1 BRA `(.L_x_25) ;  /* 0x0000000000081947 */ /* 0x002fea0003800000 */
[----:B------:R-:W1:Y:S02]  /*2340*/  SYNCS.PHASECHK.TRANS64.TRYWAIT P1, [R5+URZ], R4 ;  /* 0x00000004050075a7 */ /* 0x000e64000802017f */
[----:B-1----:R-:W-:Y:S05]  /*2350*/  @!P1 BRA `(.L_x_26) ;  /* 0x000000b0008c9947 */ /* 0x002fea0003800000 */
.L_x_25:
[----:B------:R-:W-:Y:S01]  /*2360*/  ULEA UR10, UR6, UR5, 0xc ;  /* 0x00000005060a7291 */ /* 0x000fe2000f8e603f */
[----:B------:R-:W-:Y:S01]  /*2370*/  WARPGROUP.ARRIVE ;  /* 0x00000000000079c5 */ /* 0x000fe20000000000 */
[----:B------:R-:W-:Y:S01]  /*2380*/  ULEA UR8, UR6, UR4, 0xd ;  /* 0x0000000406087291 */ /* 0x000fe2000f8e683f */
[----:B------:R-:W-:Y:S01]  /*2390*/  UMOV UR11, 0x40000040 ;  /* 0x40000040000b7882 */ /* 0x000fe20000000000 */
[----:B------:R-:W-:Y:S02]  /*23a0*/  UMOV UR9, 0x40000040 ;  /* 0x4000004000097882 */ /* 0x000fe40000000000 */
[----:B------:R-:W-:Y:S01]  /*23b0*/  UIADD3 UR12, UR8, 0x400, URZ ;  /* 0x00000400080c7890 */ /* 0x000fe2000fffe03f */
[----:B------:R-:W-:Y:S01]  /*23c0*/  UMOV UR14, UR10 ;  /* 0x0000000a000e7c82 */ /* 0x000fe20008000000 */
[----:B------:R-:W-:Y:S01]  /*23d0*/  UMOV UR15, UR11 ;  /* 0x0000000b000f7c82 */ /* 0x000fe20008000000 */
[----:B------:R-:W-:Y:S02]  /*23e0*/  UMOV UR13, 0x40000040 ;  /* 0x40000040000d7882 */ /* 0x000fe40000000000 */
[----:B------:R-:W-:Y:S03]  /*23f0*/  HGMMA.64x128x8.F32.TF32 R88, gdesc[UR8], R88, gsb0 ;  /* 0x05e00000085879f0 */ /* 0x000fe60008002858 */
[----:B------:R-:W-:-:S02]  /*2400*/  WARPGROUP.DEPBAR.LE gsb0, 0x0 ;  /* 0x00008000000079c5 */ /* 0x000fc40000010000 */
        /* <DEDUP_REMOVED lines=184> */
[----:B------:R-:W-:Y:S01]  /*2f90*/  BPT.TRAP 0x1 ;  /* 0x000000040000795c */ /* 0x000fe20000300000 */
.L_x_27:
[----:B------:R-:W-:-:S13]  /*2fa0*/  ISETP.NE.AND P1, PT, R22, RZ, PT ;  /* 0x000000ff1600720c */ /* 0x000fda0003f25270 */
[----:B01----:R-:W-:-:S04]  /*2fb0*/  @P1 IMAD R4, R3, 0x8, R6 ;  /* 0x0000000803041824 */ /* 0x003fc800078e0206 */
[----:B------:R-:W-:-:S05]  /*2fc0*/  @P1 VIADD R5, R4, 0x18 ;  /* 0x0000001804051836 */ /* 0x000fca0000000000 */
[----:B------:R-:W-:-:S04]  /*2fd0*/  @P1 PRMT R5, R152, 0x654, R5 ;  /* 0x0000065498051816 */ /* 0x000fc80000000005 */
[----:B------:R0:W-:Y:S01]  /*2fe0*/  @P1 SYNCS.ARRIVE.TRANS64.RED.A1T0 RZ, [R5+URZ], RZ ;  /* 0x000000ff05ff19a7 */ /* 0x0001e2000810043f */
[----:B------:R-:W-:-:S13]  /*2ff0*/  ISETP.GT.U32.AND P1, PT, R19, 0x1, PT ;  /* 0x000000011300780c */ /* 0x000fda0003f24070 */
[----:B0-----:R-:W-:Y:S05]  /*3000*/  @P1 BRA `(.L_x_28) ;  /* 0x0000000000041947 */ /* 0x001fea0003800000 */
[----:B------:R-:W-:Y:S01]  /*3010*/  BPT.TRAP 0x1 ;  /* 0x000000040000795c */ /* 0x000fe20000300000 */
.L_x_28:
[----:B------:R-:W-:Y:S01]  /*3020*/  UIADD3 UR6, UR6, 0x1, URZ ;  /* 0x0000000106067890 */ /* 0x000fe2000fffe03f */
[C---:B------:R-:W-:Y:S01]  /*3030*/  ISETP.GT.AND P2, PT, R0.reuse, 0x1, PT ;  /* 0x000000010000780c */ /* 0x040fe20003f44270 */
[----:B------:R-:W-:Y:S02]  /*3040*/  VIADD R3, R3, 0x1 ;  /* 0x0000000103037836 */ /* 0x000fe40000000000 */
[----:B------:R-:W-:Y:S01]  /*3050*/  UISETP.NE.AND UP0, UPT, UR6, 0x3, UPT ;  /* 0x000000030600788c */ /* 0x000fe2000bf05270 */
[----:B------:R-:W-:Y:S02]  /*3060*/  VIADD R0, R0, 0xffffffff ;  /* 0xffffffff00007836 */ /* 0x000fe40000000000 */
[C---:B------:R-:W-:Y:S01]  /*3070*/  ISETP.NE.AND P1, PT, R3.reuse, 0x3, PT ;  /* 0x000000030300780c */ /* 0x040fe20003f25270 */
[----:B------:R-:W-:Y:S02]  /*3080*/  USEL UR7, URZ, 0x1, UP0 ;  /* 0x000000013f077887 */ /* 0x000fe40008000000 */
[----:B------:R-:W-:Y:S01]  /*3090*/  USEL UR6, UR6, URZ, UP0 ;  /* 0x0000003f06067287 */ /* 0x000fe20008000000 */
[----:B------:R-:W-:-:S03]  /*30a0*/  SEL R3, R3, RZ, P1 ;  /* 0x000000ff03037207 */ /* 0x000fc60000800000 */
[----:B------:R-:W-:Y:S01]  /*30b0*/  LOP3.LUT R7, R7, UR7, RZ, 0x3c, !PT ;  /* 0x0000000707077c12 */ /* 0x000fe2000f8e3cff */
[----:B------:R-:W-:Y:S07]  /*30c0*/  @P2 BRA `(.L_x_29) ;  /* 0xfffffff000682947 */ /* 0x000fee000383ffff */
.L_x_22:
[----:B------:R-:W3:Y:S02]  /*30d0*/  LDC R0, c[0x0][0x28c] ;  /* 0x0000a300ff007b82 */ /* 0x000ee40000000800 */
[----:B---3--:R-:W-:-:S13]  /*30e0*/  ISETP.GE.AND P1, PT, R0, 0x1, PT ;  /* 0x000000010000780c */ /* 0x008fda0003f26270 */
[----:B------:R-:W-:Y:S05]  /*30f0*/  @!P1 BRA `(.L_x_30) ;  /* 0x0000000000509947 */ /* 0x000fea0003800000 */
[----:B------:R-:W-:Y:S05]  /*3100*/  @!P0 BRA `(.L_x_31) ;  /* 0x0000000000048947 */ /* 0x000fea0003800000 */
[----:B------:R-:W-:Y:S01]  /*3110*/  BPT.TRAP 0x1 ;  /* 0x000000040000795c */ /* 0x000fe20000300000 */
.L_x_31:
[----:B------:R-:W-:Y:S01]  /*3120*/  ISETP.NE.AND P0, PT, R22, RZ, PT ;  /* 0x000000ff1600720c */ /* 0x000fe20003f05270 */
[----:B------:R-:W-:Y:S01]  /*3130*/  BSSY B0, `(.L_x_32) ;  /* 0x000000e000007945 */ /* 0x000fe20003800000 */
[----:B------:R-:W-:-:S11]  /*3140*/  ISETP.GT.U32.AND P1, PT, R19, 0x1, PT ;  /* 0x000000011300780c */ /* 0x000fd60003f24070 */
[----:B------:R-:W-:Y:S05]  /*3150*/  @!P0 BRA `(.L_x_33) ;  /* 0x00000000002c8947 */ /* 0x000fea0003800000 */
[----:B------:R-:W-:-:S04]  /*3160*/  UISETP.LT.AND UP0, UPT, UR40, 0x1, UPT ;  /* 0x000000012800788c */ /* 0x000fc8000bf01270 */
[----:B------:R-:W-:-:S04]  /*3170*/  USEL UR6, UR40, 0x1, UP0 ;  /* 0x0000000128067887 */ /* 0x000fc80008000000 */
[----:B------:R-:W-:-:S04]  /*3180*/  UIADD3 UR6, UR39, UR40, -UR6 ;  /* 0x0000002827067290 */ /* 0x000fc8000fffe806 */
[----:B------:R-:W-:-:S04]  /*3190*/  UIMAD.WIDE.U32 UR4, UR6, -0x55555555, URZ ;  /* 0xaaaaaaab060478a5 */ /* 0x000fc8000f8e003f */
[----:B------:R-:W-:-:S04]  /*31a0*/  USHF.R.U32.HI UR4, URZ, 0x1, UR5 ;  /* 0x000000013f047899 */ /* 0x000fc80008011605 */
[----:B------:R-:W-:-:S06]  /*31b0*/  UIMAD UR6, UR4, -0x3, UR6 ;  /* 0xfffffffd040678a4 */ /* 0x000fcc000f8e0206 */
[----:B------:R-:W-:-:S04]  /*31c0*/  IMAD.U32 R3, RZ, RZ, UR6 ;  /* 0x00000006ff037e24 */ /* 0x000fc8000f8e00ff */
[----:B------:R-:W-:-:S04]  /*31d0*/  IMAD R0, R3, 0x8, R6 ;  /* 0x0000000803007824 */ /* 0x000fc800078e0206 */
[----:B------:R-:W-:-:S05]  /*31e0*/  VIADD R3, R0, 0x18 ;  /* 0x0000001800037836 */ /* 0x000fca0000000000 */
[----:B------:R-:W-:-:S04]  /*31f0*/  PRMT R3, R152, 0x654, R3 ;  /* 0x0000065498037816 */ /* 0x000fc80000000003 */
[----:B------:R3:W-:Y:S03]  /*3200*/  SYNCS.ARRIVE.TRANS64.RED.A1T0 RZ, [R3+URZ], RZ ;  /* 0x000000ff03ff79a7 */ /* 0x0007e6000810043f */
.L_x_33:
[----:B------:R-:W-:Y:S05]  /*3210*/  BSYNC B0 ;  /* 0x0000000000007941 */ /* 0x000fea0003800000 */
.L_x_32:
[----:B------:R-:W-:Y:S05]  /*3220*/  @P1 BRA `(.L_x_30) ;  /* 0x0000000000041947 */ /* 0x000fea0003800000 */
[----:B------:R-:W-:Y:S01]  /*3230*/  BPT.TRAP 0x1 ;  /* 0x000000040000795c */ /* 0x000fe20000300000 */
.L_x_30:
[----:B------:R-:W4:Y:S01]  /*3240*/  LDC R6, c[0x0][0x288] ;  /* 0x0000a200ff067b82 */ /* 0x000f220000000800 */
[--C-:B------:R-:W-:Y:S01]  /*3250*/  SHF.R.U32.HI R0, RZ, 0x2, R18.reuse ;  /* 0x00000002ff007819 */ /* 0x100fe20000011612 */
[----:B------:R-:W-:Y:S01]  /*3260*/  IMAD.SHL.U32 R13, R154, 0x80, RZ ;  /* 0x000000809a0d7824 */ /* 0x000fe200078e00ff */
[----:B01----:R-:W-:Y:S01]  /*3270*/  SHF.R.U32.HI R5, RZ, 0x7, R18 ;  /* 0x00000007ff057819 */ /* 0x003fe20000011612 */
[----:B------:R-:W-:Y:S01]  /*3280*/  UIADD3 UR39, UR40, UR39, URZ ;  /* 0x0000002728277290 */ /* 0x000fe2000fffe03f */
[----:B------:R-:W-:Y:S01]  /*3290*/  LOP3.LUT R4, R18, 0x60, RZ, 0xc0, !PT ;  /* 0x0000006012047812 */ /* 0x000fe200078ec0ff */
[----:B------:R-:W-:Y:S01]  /*32a0*/  ULDC UR7, c[0x0][0x284] ;  /* 0x0000a10000077ab9 */ /* 0x000fe20000000800 */
[----:B---3--:R-:W-:Y:S01]  /*32b0*/  LOP3.LUT R3, R0, 0x7, RZ, 0xc0, !PT ;  /* 0x0000000700037812 */ /* 0x008fe200078ec0ff */
[----:B------:R-:W-:Y:S01]  /*32c0*/  UISETP.GT.U32.AND UP0, UPT, UR39, 0x2, UPT ;  /* 0x000000022700788c */ /* 0x000fe2000bf04070 */
[----:B------:R-:W-:Y:S01]  /*32d0*/  LOP3.LUT R0, R5, 0x1, RZ, 0xc0, !PT ;  /* 0x0000000105007812 */ /* 0x000fe200078ec0ff */
[----:B------:R-:W-:Y:S01]  /*32e0*/  UISETP.GE.U32.AND UP1, UPT, UR40, 0x3, UPT ;  /* 0x000000032800788c */ /* 0x000fe2000bf26070 */
[----:B------:R-:W-:Y:S01]  /*32f0*/  SHF.R.U32.HI R10, RZ, 0x1, R4 ;  /* 0x00000001ff0a7819 */ /* 0x000fe20000011604 */
[----:B------:R-:W-:Y:S01]  /*3300*/  UISETP.LT.U32.AND UP0, UPT, UR40, 0x3, UP0 ;  /* 0x000000032800788c */ /* 0x000fe20008701070 */
[----:B------:R-:W-:Y:S01]  /*3310*/  LOP3.LUT R4, R18, 0x3, RZ, 0xc0, !PT ;  /* 0x0000000312047812 */ /* 0x000fe200078ec0ff */
[----:B------:R-:W-:Y:S01]  /*3320*/  IMAD.SHL.U32 R8, R0, 0x40, RZ ;  /* 0x0000004000087824 */ /* 0x000fe200078e00ff */
[----:B------:R-:W-:Y:S01]  /*3330*/  IADD3 R5, RZ, -R10, -R3 ;  /* 0x8000000aff057210 */ /* 0x000fe20007ffe803 */
[----:B------:R-:W-:Y:S01]  /*3340*/  ULDC.64 UR8, c[0x0][0x5d0] ;  /* 0x0001740000087ab9 */ /* 0x000fe20000000a00 */
[----:B------:R-:W-:Y:S01]  /*3350*/  SHF.R.S32.HI R21, RZ, 0x1f, R23 ;  /* 0x0000001fff157819 */ /* 0x000fe20000011417 */
[----:B------:R-:W-:Y:S01]  /*3360*/  UIMAD.WIDE.U32 UR4, UR39, -0x55555555, URZ ;  /* 0xaaaaaaab270478a5 */ /* 0x000fe2000f8e003f */
[----:B--2---:R-:W-:Y:S01]  /*3370*/  LOP3.LUT R157, R8, 0x40, R3, 0xe2, !PT ;  /* 0x00000040089d7812 */ /* 0x004fe200078ee203 */
[----:B------:R-:W-:Y:S01]  /*3380*/  IMAD R3, R0, -0x40, R5 ;  /* 0xffffffc000037824 */ /* 0x000fe200078e0205 */
[----:B------:R-:W-:Y:S01]  /*3390*/  USEL UR6, URZ, 0x1, !UP0 ;  /* 0x000000013f067887 */ /* 0x000fe2000c000000 */
[----:B------:R-:W-:Y:S01]  /*33a0*/  IMAD.SHL.U32 R0, R153, 0x100, RZ ;  /* 0x0000010099007824 */ /* 0x000fe200078e00ff */
[----:B------:R-:W-:Y:S01]  /*33b0*/  USHF.R.U32.HI UR4, URZ, 0x1, UR5 ;  /* 0x000000013f047899 */ /* 0x000fe20008011605 */
[----:B----4-:R-:W-:Y:S01]  /*33c0*/  IMAD R12, R4, -0x2, R6 ;  /* 0xfffffffe040c7824 */ /* 0x010fe200078e0206 */
[----:B------:R-:W-:Y:S01]  /*33d0*/  ISETP.GE.AND P0, PT, R13, R6, PT ;  /* 0x000000060d00720c */ /* 0x000fe20003f06270 */
[----:B------:R-:W-:Y:S01]  /*33e0*/  IMAD.SHL.U32 R6, R18, 0x2, RZ ;  /* 0x0000000212067824 */ /* 0x000fe200078e00ff */
[----:B------:R-:W-:Y:S01]  /*33f0*/  ULOP3.LUT UR38, UR38, UR6, URZ, 0x3c, !UPT ;  /* 0x0000000626267292 */ /* 0x000fe2000f8e3c3f */
[----:B------:R-:W-:Y:S01]  /*3400*/  IMAD R4, R21, UR8, RZ ;  /* 0x0000000815047c24 */ /* 0x000fe2000f8e02ff */
[C---:B------:R-:W-:Y:S01]  /*3410*/  ISETP.GE.OR P0, PT, R0.reuse, UR7, P0 ;  /* 0x0000000700007c0c */ /* 0x040fe20008706670 */
[----:B------:R-:W-:Y:S01]  /*3420*/  IMAD.WIDE R8, R153, 0x100, RZ ;  /* 0x0000010099087825 */ /* 0x000fe200078e02ff */
[----:B------:R-:W-:Y:S01]  /*3430*/  LOP3.LUT R6, R13, 0x6, R6, 0xf8, !PT ;  /* 0x000000060d067812 */ /* 0x000fe200078ef806 */
[----:B------:R-:W-:Y:S01]  /*3440*/  UIMAD UR39, UR4, -0x3, UR39 ;  /* 0xfffffffd042778a4 */ /* 0x000fe2000f8e0227 */
[----:B------:R-:W-:Y:S01]  /*3450*/  IADD3 R3, -R0, UR7, R3 ;  /* 0x0000000700037c10 */ /* 0x000fe2000fffe103 */
[----:B------:R-:W-:Y:S01]  /*3460*/  IMAD R11, R23, UR9, R4 ;  /* 0x00000009170b7c24 */ /* 0x000fe2000f8e0204 */
[----:B------:R-:W-:Y:S01]  /*3470*/  SHF.R.S32.HI R7, RZ, 0x1f, R6 ;  /* 0x0000001fff077819 */ /* 0x000fe20000011406 */
[----:B------:R-:W-:Y:S01]  /*3480*/  @UP1 ULOP3.LUT UR38, UR38, 0x1, UR4, 0x78, !UPT ;  /* 0x0000000126261892 */ /* 0x000fe2000f8e7804 */
[----:B------:R-:W-:Y:S01]  /*3490*/  LOP3.LUT R157, R8, R157, R10, 0xfe, !PT ;  /* 0x0000009d089d7212 */ /* 0x000fe200078efe0a */
[----:B------:R-:W-:-:S02]  /*34a0*/  IMAD.IADD R0, R12, 0x1, -R13 ;  /* 0x000000010c007824 */ /* 0x000fc400078e0a0d */
[----:B------:R-:W-:-:S04]  /*34b0*/  IMAD.WIDE.U32 R4, R23, UR8, R6 ;  /* 0x0000000817047c25 */ /* 0x000fc8000f8e0006 */
[----:B------:R-:W-:Y:S02]  /*34c0*/  IMAD.IADD R11, R5, 0x1, R11 ;  /* 0x00000001050b7824 */ /* 0x000fe400078e020b */
[----:B------:R-:W-:Y:S02]  /*34d0*/  IMAD.MOV.U32 R153, RZ, RZ, -0x1 ;  /* 0xffffffffff997424 */ /* 0x000fe400078e00ff */
[----:B------:R-:W-:Y:S01]  /*34e0*/  IMAD.MOV.U32 R10, RZ, RZ, R4 ;  /* 0x000000ffff0a7224 */ /* 0x000fe200078e0004 */
[----:B------:R-:W-:Y:S06]  /*34f0*/  @P0 BRA `(.L_x_34) ;  /* 0x0000008000600947 */ /* 0x000fec0003800000 */
[----:B------:R-:W0:Y:S01]  /*3500*/  LDC.64 R4, c[0x0][0x5c8] ;  /* 0x00017200ff047b82 */ /* 0x000e220000000a00 */
[----:B-----5:R-:W-:Y:S01]  /*3510*/  FSETP.NEU.AND P0, PT, R156, RZ, PT ;  /* 0x000000ff9c00720b */ /* 0x020fe20003f0d000 */
[----:B------:R-:W-:Y:S01]  /*3520*/  BSSY B0, `(.L_x_34) ;  /* 0x0000815000007945 */ /* 0x000fe20003800000 */
[----:B------:R-:W-:-:S04]  /*3530*/  ISETP.GT.AND P3, PT, R3, RZ, PT ;  /* 0x000000ff0300720c */ /* 0x000fc80003f64270 */
[----:B------:R-:W-:Y:S01]  /*3540*/  ISETP.GT.AND P2, PT, R0, RZ, P3 ;  /* 0x000000ff0000720c */ /* 0x000fe20001f44270 */
[-C--:B0-----:R-:W-:Y:S02]  /*3550*/  IMAD R12, R9, R4.reuse, RZ ;  /* 0x00000004090c7224 */ /* 0x081fe400078e02ff */
[----:B------:R-:W-:-:S04]  /*3560*/  IMAD.WIDE.U32 R170, R157, R4, R10 ;  /* 0x000000049daa7225 */ /* 0x000fc800078e000a */
[----:B------:R-:W-:-:S04]  /*3570*/  IMAD R11, R157, R5, R12 ;  /* 0x000000059d0b7224 */ /* 0x000fc800078e020c */
[----:B------:R-:W-:Y:S01]  /*3580*/  IMAD.IADD R173, R171, 0x1, R11 ;  /* 0x00000001abad7824 */ /* 0x000fe200078e020b */
[----:B------:R-:W-:Y:S06]  /*3590*/  @!P0 BRA `(.L_x_35) ;  /* 0x0000005c00108947 */ /* 0x000fec0003800000 */
[----:B------:R-:W0:Y:S01]  /*35a0*/  LDC.64 R12, c[0x0][0x5b8] ;  /* 0x00016e00ff0c7b82 */ /* 0x000e220000000a00 */
[----:B------:R-:W-:-:S07]  /*35b0*/  ULDC.64 UR4, c[0x0][0x5c0] ;  /* 0x0001700000047ab9 */ /* 0x000fce0000000a00 */
[----:B------:R-:W1:Y:S08]  /*35c0*/  LDC.64 R14, c[0x0][0x5b0] ;  /* 0x00016c00ff0e7b82 */ /* 0x000e700000000a00 */
[----:B------:R-:W2:Y:S01]  /*35d0*/  LDC.64 R10, c[0x0][0x5a8] ;  /* 0x00016a00ff0a7b82 */ /* 0x000ea20000000a00 */
[----:B0-----:R-:W-:-:S04]  /*35e0*/  IMAD R20, R21, R12, RZ ;  /* 0x0000000c15147224 */ /* 0x001fc800078e02ff */
[C---:B------:R-:W-:Y:S02]  /*35f0*/  IMAD R13, R23.reuse, R13, R20 ;  /* 0x0000000d170d7224 */ /* 0x040fe400078e0214 */
[----:B------:R-:W-:-:S04]  /*3600*/  IMAD.WIDE.U32 R20, R23, R12, R6 ;  /* 0x0000000c17147225 */ /* 0x000fc800078e0006 */
[-C--:B-1----:R-:W-:Y:S02]  /*3610*/  IMAD R154, R9, R14.reuse, RZ ;  /* 0x0000000e099a7224 */ /* 0x082fe400078e02ff */
[----:B------:R-:W-:Y:S02]  /*3620*/  IMAD.IADD R159, R21, 0x1, R13 ;  /* 0x00000001159f7824 */ /* 0x000fe400078e020d */
[----:B------:R-:W-:Y:S02]  /*3630*/  IMAD.MOV.U32 R158, RZ, RZ, R20 ;  /* 0x000000ffff9e7224 */ /* 0x000fe400078e0014 */
[C---:B------:R-:W-:Y:S02]  /*3640*/  IMAD R171, R157.reuse, R15, R154 ;  /* 0x0000000f9dab7224 */ /* 0x040fe400078e029a */
[----:B------:R-:W-:-:S04]  /*3650*/  IMAD.WIDE.U32 R160, R157, R14, R158 ;  /* 0x0000000e9da07225 */ /* 0x000fc800078e009e */
[----:B------:R-:W-:Y:S01]  /*3660*/  IMAD.IADD R154, R161, 0x1, R171 ;  /* 0x00000001a19a7824 */ /* 0x000fe200078e02ab */
[----:B--2---:R-:W-:-:S04]  /*3670*/  LEA R162, P0, R160, R10, 0x2 ;  /* 0x0000000aa0a27211 */ /* 0x004fc800078010ff */
[----:B------:R-:W-:-:S05]  /*3680*/  LEA.HI.X R163, R160, R11, R154, 0x2, P0 ;  /* 0x0000000ba0a37211 */ /* 0x000fca00000f149a */
[----:B------:R0:W2:Y:S01]  /*3690*/  @P2 LDG.E.LTC128B R154, desc[UR36][R162.64] ;  /* 0x00000024a29a2981 */ /* 0x0000a2000c1e1920 */
[----:B------:R-:W-:Y:S01]  /*36a0*/  LEA R160, P0, R170, UR4, 0x2 ;  /* 0x00000004aaa07c11 */ /* 0x000fe2000f8010ff */
[----:B------:R-:W-:Y:S01]  /*36b0*/  IMAD.WIDE.U32 R164, R157, R14, R6 ;  /* 0x0000000e9da47225 */ /* 0x000fe200078e0006 */
[----:B------:R-:W-:Y:S01]  /*36c0*/  ISETP.GT.AND P1, PT, R0, 0x1, P3 ;  /* 0x000000010000780c */ /* 0x000fe20001f24270 */
[----:B------:R-:W-:Y:S02]  /*36d0*/  BSSY B1, `(.L_x_36) ;  /* 0x0000011000017945 */ /* 0x000fe40003800000 */
[----:B------:R-:W-:Y:S02]  /*36e0*/  IMAD.IADD R165, R171, 0x1, R165 ;  /* 0x00000001aba57824 */ /* 0x000fe400078e02a5 */
[----:B------:R-:W-:Y:S01]  /*36f0*/  IMAD.WIDE.U32 R166, R23, R12, R164 ;  /* 0x0000000c17a67225 */ /* 0x000fe200078e00a4 */
[----:B0-----:R-:W-:-:S03]  /*3700*/  SHF.L.U64.HI R163, R14, 0x3, R15 ;  /* 0x000000030ea37819 */ /* 0x001fc6000001020f */
[----:B------:R-:W-:Y:S01]  /*3710*/  IMAD.SHL.U32 R162, R14, 0x8, RZ ;  /* 0x000000080ea27824 */ /* 0x000fe200078e00ff */
[----:B--2---:R-:W-:-:S05]  /*3720*/  LOP3.LUT R161, R154, 0xffffe000, RZ, 0xc0, !PT ;  /* 0xffffe0009aa17812 */ /* 0x004fca00078ec0ff */
[----:B------:R-:W-:Y:S01]  /*3730*/  FMUL R169, R161, R156 ;  /* 0x0000009ca1a97220 */ /* 0x000fe20000400000 */
[----:B------:R-:W-:Y:S01]  /*3740*/  LEA.HI.X R161, R170, UR5, R173, 0x2, P0 ;  /* 0x00000005aaa17c11 */ /* 0x000fe200080f14ad */
[----:B------:R-:W-:Y:S01]  /*3750*/  IMAD.WIDE.U32 R172, R157, R14, R162 ;  /* 0x0000000e9dac7225 */ /* 0x000fe200078e00a2 */
[----:B------:R-:W-:-:S03]  /*3760*/  LEA R164, P0, R166, R10, 0x2 ;  /* 0x0000000aa6a47211 */ /* 0x000fc600078010ff */
[----:B------:R-:W-:Y:S01]  /*3770*/  FFMA R169, R88, R155, R169 ;  /* 0x0000009b58a97223 */ /* 0x000fe200000000a9 */
[----:B------:R-:W-:-:S04]  /*3780*/  IMAD.IADD R88, R13, 0x1, R167 ;  /* 0x000000010d587824 */ /* 0x000fc800078e02a7 */
[----:B------:R-:W-:Y:S02]  /*3790*/  F2FP.TF32.F32.PACK_B R169, R169 ;  /* 0x000000a9ffa9723e */ /* 0x000fe400024050ff */
[----:B------:R-:W-:-:S03]  /*37a0*/  LEA.HI.X R165, R166, R11, R88, 0x2, P0 ;  /* 0x0000000ba6a57211 */ /* 0x000fc600000f1458 */
[----:B------:R0:W-:Y:S01]  /*37b0*/  @P2 STG.E desc[UR36][R160.64], R169 ;  /* 0x000000a9a0002986 */ /* 0x0001e2000c101924 */
[----:B------:R-:W-:Y:S05]  /*37c0*/  @!P1 BRA `(.L_x_37) ;  /* 0x0000000000049947 */ /* 0x000fea0003800000 */
[----:B------:R1:W5:Y:S02]  /*37d0*/  LDG.E.LTC128B R154, desc[UR36][R164.64+0x4] ;  /* 0x00000424a49a7981 */ /* 0x000364000c1e1920 */
.L_x_37:
[----:B------:R-:W-:Y:S05]  /*37e0*/  BSYNC B1 ;  /* 0x0000000000017941 */ /* 0x000fea0003800000 */
.L_x_36:
[----:B-----5:R-:W-:Y:S01]  /*37f0*/  LOP3.LUT R167, R154, 0xffffe000, RZ, 0xc0, !PT ;  /* 0xffffe0009aa77812 */ /* 0x020fe200078ec0ff */
[----:B------:R-:W-:Y:S01]  /*3800*/  IMAD.IADD R171, R171, 0x1, R173 ;  /* 0x00000001abab7824 */ /* 0x000fe200078e02ad */
[----:B------:R-:W-:Y:S02]  /*3810*/  ISETP.GT.AND P0, PT, R3, 0x8, PT ;  /* 0x000000080300780c */ /* 0x000fe40003f04270 */
[----:B------:R-:W-:Y:S01]  /*3820*/  IADD3 R166, P4, R20, R172, RZ ;  /* 0x000000ac14a67210 */ /* 0x000fe20007f9e0ff */
[----:B------:R-:W-:Y:S01]  /*3830*/  FMUL R88, R167, R156 ;  /* 0x0000009ca7587220 */ /* 0x000fe20000400000 */
[----:B------:R-:W-:-:S03]  /*3840*/  ISETP.GT.AND P2, PT, R0, RZ, P0 ;  /* 0x000000ff0000720c */ /* 0x000fc60000744270 */
[----:B------:R-:W-:Y:S01]  /*3850*/  FFMA R175, R89, R155, R88 ;  /* 0x0000009b59af7223 */ /* 0x000fe20000000058 */
[----:B------:R-:W-:Y:S01]  /*3860*/  IMAD.X R167, R171, 0x1, R159, P4 ;  /* 0x00000001aba77824 */ /* 0x000fe200020e069f */
[----:B------:R-:W-:-:S03]  /*3870*/  LEA R88, P4, R166, R10, 0x2 ;  /* 0x0000000aa6587211 */ /* 0x000fc600078810ff */
[----:B------:R-:W-:Y:S02]  /*3880*/  F2FP.TF32.F32.PACK_B R175, R175 ;  /* 0x000000afffaf723e */ /* 0x000fe400024050ff */
[----:B------:R-:W-:-:S03]  /*3890*/  LEA.HI.X R89, R166, R11, R167, 0x2, P4 ;  /* 0x0000000ba6597211 */ /* 0x000fc600020f14a7 */
[----:B------:R2:W-:Y:S04]  /*38a0*/  @P1 STG.E desc[UR36][R160.64+0x4], R175 ;  /* 0x000004afa0001986 */ /* 0x0005e8000c101924 */
[----:B------:R3:W0:Y:S01]  /*38b0*/  @P2 LDG.E.LTC128B R154, desc[UR36][R88.64] ;  /* 0x00000024589a2981 */ /* 0x000622000c1e1920 */
[----:B------:R-:W-:Y:S01]  /*38c0*/  IMAD.SHL.U32 R167, R4, 0x20, RZ ;  /* 0x0000002004a77824 */ /* 0x000fe200078e00ff */
[----:B------:R-:W-:Y:S01]  /*38d0*/  IADD3 R172, P1, R6, R172, RZ ;  /* 0x000000ac06ac7210 */ /* 0x000fe20007f3e0ff */
[----:B------:R-:W-:Y:S03]  /*38e0*/  BSSY B1, `(.L_x_38) ;  /* 0x0000011000017945 */ /* 0x000fe60003800000 */
[----:B------:R-:W-:Y:S01]  /*38f0*/  IADD3 R170, P4, R167, R160, RZ ;  /* 0x000000a0a7aa7210 */ /* 0x000fe20007f9e0ff */
[----:B------:R-:W-:Y:S01]  /*3900*/  IMAD.X R173, R7, 0x1, R171, P1 ;  /* 0x0000000107ad7824 */ /* 0x000fe200008e06ab */
[----:B------:R-:W-:Y:S01]  /*3910*/  ISETP.GT.AND P1, PT, R0, 0x1, P0 ;  /* 0x000000010000780c */ /* 0x000fe20000724270 */
[----:B------:R-:W-:-:S03]  /*3920*/  IMAD.WIDE.U32 R172, R23, R12, R172 ;  /* 0x0000000c17ac7225 */ /* 0x000fc600078e00ac */
[----:B---3--:R-:W-:Y:S02]  /*3930*/  LEA R88, P5, R172, R10, 0x2 ;  /* 0x0000000aac587211 */ /* 0x008fe400078a10ff */
[----:B0-----:R-:W-:-:S05]  /*3940*/  LOP3.LUT R169, R154, 0xffffe000, RZ, 0xc0, !PT ;  /* 0xffffe0009aa97812 */ /* 0x001fca00078ec0ff */
[----:B------:R-:W-:-:S04]  /*3950*/  FMUL R169, R169, R156 ;  /* 0x0000009ca9a97220 */ /* 0x000fc80000400000 */
[----:B------:R-:W-:Y:S01]  /*3960*/  FFMA R177, R90, R155, R169 ;  /* 0x0000009b5ab17223 */ /* 0x000fe200000000a9 */
[----:B------:R-:W-:Y:S01]  /*3970*/  SHF.L.U64.HI R169, R4, 0x5, R5 ;  /* 0x0000000504a97819 */ /* 0x000fe20000010205 */
[----:B------:R-:W-:-:S03]  /*3980*/  IMAD.IADD R90, R13, 0x1, R173 ;  /* 0x000000010d5a7824 */ /* 0x000fc600078e02ad */
[----:B------:R-:W-:Y:S01]  /*3990*/  F2FP.TF32.F32.PACK_B R177, R177 ;  /* 0x000000b1ffb1723e */ /* 0x000fe200024050ff */
[----:B------:R-:W-:Y:S01]  /*39a0*/  IMAD.X R171, R169, 0x1, R161, P4 ;  /* 0x00000001a9ab7824 */ /* 0x000fe200020e06a1 */
[----:B------:R-:W-:-:S04]  /*39b0*/  LEA.HI.X R89, R172, R11, R90, 0x2, P5 ;  /* 0x0000000bac597211 */ /* 0x000fc800028f145a */
[----:B------:R2:W-:Y:S01]  /*39c0*/  @P2 STG.E desc[UR36][R170.64], R177 ;  /* 0x000000b1aa002986 */ /* 0x0005e2000c101924 */
[----:B------:R-:W-:Y:S05]  /*39d0*/  @!P1 BRA `(.L_x_39) ;  /* 0x0000000000049947 */ /* 0x000fea0003800000 */
[----:B------:R0:W5:Y:S02]  /*39e0*/  LDG.E.LTC128B R154, desc[UR36][R88.64+0x4] ;  /* 0x00000424589a7981 */ /* 0x000164000c1e1920 */
.L_x_39:
[----:B------:R-:W-:Y:S05]  /*39f0*/  BSYNC B1 ;  /* 0x0000000000017941 */ /* 0x000fea0003800000 */
.L_x_38:
[----:B-----5:R-:W-:Y:S01]  /*3a00*/  LOP3.LUT R173, R154, 0xffffe000, RZ, 0xc0, !PT ;  /* 0xffffe0009aad7812 */ /* 0x020fe200078ec0ff */
[----:B------:R-:W-:Y:S01]  /*3a10*/  BSSY B1, `(.L_x_40) ;  /* 0x000000a000017945 */ /* 0x000fe20003800000 */
[----:B------:R-:W-:-:S03]  /*3a20*/  ISETP.GT.AND P2, PT, R0, 0x8, P3 ;  /* 0x000000080000780c */ /* 0x000fc60001f44270 */
[----:B------:R-:W-:-:S04]  /*3a30*/  FMUL R90, R173, R156 ;  /* 0x0000009cad5a7220 */ /* 0x000fc80000400000 */
[----:B------:R-:W-:Y:S01]  /*3a40*/  FFMA R173, R91, R155, R90 ;  /* 0x0000009b5bad7223 */ /* 0x000fe2000000005a */
[----:B------:R-:W-:Y:S02]  /*3a50*/  @P1 IMAD.MOV.U32 R90, RZ, RZ, R170 ;  /* 0x000000ffff5a1224 */ /* 0x000fe400078e00aa */
[----:B------:R-:W-:Y:S02]  /*3a60*/  @P1 IMAD.MOV.U32 R91, RZ, RZ, R171 ;  /* 0x000000ffff5b1224 */ /* 0x000fe400078e00ab */
[----:B------:R-:W-:-:S05]  /*3a70*/  F2FP.TF32.F32.PACK_B R173, R173 ;  /* 0x000000adffad723e */ /* 0x000fca00024050ff */
[----:B------:R3:W-:Y:S01]  /*3a80*/  @P1 STG.E desc[UR36][R90.64+0x4], R173 ;  /* 0x000004ad5a001986 */ /* 0x0007e2000c101924 */
[----:B------:R-:W-:Y:S05]  /*3a90*/  @!P2 BRA `(.L_x_41) ;  /* 0x000000000004a947 */ /* 0x000fea0003800000 */
[----:B------:R4:W5:Y:S02]  /*3aa0*/  LDG.E.LTC128B R154, desc[UR36][R164.64+0x20] ;  /* 0x00002024a49a7981 */ /* 0x000964000c1e1920 */
.L_x_41:
[----:B------:R-:W-:Y:S05]  /*3ab0*/  BSYNC B1 ;  /* 0x0000000000017941 */ /* 0x000fea0003800000 */
.L_x_40:
[----:B---3-5:R-:W-:Y:S01]  /*3ac0*/  LOP3.LUT R91, R154, 0xffffe000, RZ, 0xc0, !PT ;  /* 0xffffe0009a5b7812 */ /* 0x028fe200078ec0ff */
[----:B------:R-:W-:Y:S01]  /*3ad0*/  @P2 IMAD.MOV.U32 R90, RZ, RZ, R160 ;  /* 0x000000ffff5a2224 */ /* 0x000fe200078e00a0 */
[----:B------:R-:W-:Y:S01]  /*3ae0*/  ISETP.GT.AND P1, PT, R0, 0x9, P3 ;  /* 0x000000090000780c */ /* 0x000fe20001f24270 */
[----:B------:R-:W-:Y:S02]  /*3af0*/  BSSY B1, `(.L_x_42) ;  /* 0x0000008000017945 */ /* 0x000fe40003800000 */
[----:B------:R-:W-:-:S04]  /*3b00*/  FMUL R91, R91, R156 ;  /* 0x0000009c5b5b7220 */ /* 0x000fc80000400000 */
[----:B------:R-:W-:Y:S01]  /*3b10*/  FFMA R173, R92, R155, R91 ;  /* 0x0000009b5cad7223 */ /* 0x000fe2000000005b */
[----:B------:R-:W-:-:S04]  /*3b20*/  @P2 IMAD.MOV.U32 R91, RZ, RZ, R161 ;  /* 0x000000ffff5b2224 */ /* 0x000fc800078e00a1 */
[----:B------:R-:W-:-:S05]  /*3b30*/  F2FP.TF32.F32.PACK_B R173, R173 ;  /* 0x000000adffad723e */ /* 0x000fca00024050ff */
[----:B------:R3:W-:Y:S01]  /*3b40*/  @P2 STG.E desc[UR36][R90.64+0x20], R173 ;  /* 0x000020ad5a002986 */ /* 0x0007e2000c101924 */
[----:B------:R-:W-:Y:S05]  /*3b50*/  @!P1 BRA `(.L_x_43) ;  /* 0x0000000000049947 */ /* 0x000fea0003800000 */
[----:B------:R0:W5:Y:S02]  /*3b60*/  LDG.E.LTC128B R154, desc[UR36][R164.64+0x24] ;  /* 0x00002424a49a7981 */ /* 0x000164000c1e1920 */
.L_x_43:
[----:B------:R-:W-:Y:S05]  /*3b70*/  BSYNC B1 ;  /* 0x0000000000017941 */ /* 0x000fea0003800000 */
.L_x_42:
[----:B---3-5:R-:W-:Y:S01]  /*3b80*/  LOP3.LUT R91, R154, 0xffffe000, RZ, 0xc0, !PT ;  /* 0xffffe0009a5b7812 */ /* 0x028fe200078ec0ff */
[----:B------:R-:W-:Y:S01]  /*3b90*/  BSSY B1, `(.L_x_44) ;  /* 0x000000a000017945 */ /* 0x000fe20003800000 */
[----:B------:R-:W-:-:S03]  /*3ba0*/  ISETP.GT.AND P2, PT, R0, 0x8, P0 ;  /* 0x000000080000780c */ /* 0x000fc60000744270 */
[----:B------:R-:W-:Y:S01]  /*3bb0*/  FMUL R90, R91, R156 ;  /* 0x0000009c5b5a7220 */ /* 0x000fe20000400000 */
[----:B------:R-:W-:-:S03]  /*3bc0*/  @P1 IMAD.MOV.U32 R91, RZ, RZ, R161 ;  /* 0x000000ffff5b1224 */ /* 0x000fc600078e00a1 */
[----:B------:R-:W-:Y:S01]  /*3bd0*/  FFMA R93, R93, R155, R90 ;  /* 0x0000009b5d5d7223 */ /* 0x000fe2000000005a */
[----:B------:R-:W-:-:S04]  /*3be0*/  @P1 IMAD.MOV.U32 R90, RZ, RZ, R160 ;  /* 0x000000ffff5a1224 */ /* 0x000fc800078e00a0 */
[----:B------:R-:W-:-:S05]  /*3bf0*/  F2FP.TF32.F32.PACK_B R93, R93 ;  /* 0x0000005dff5d723e */ /* 0x000fca00024050ff */
[----:B------:R3:W-:Y:S01]  /*3c00*/  @P1 STG.E desc[UR36][R90.64+0x24], R93 ;  /* 0x0000245d5a001986 */ /* 0x0007e2000c101924 */
[----:B------:R-:W-:Y:S05]  /*3c10*/  @!P2 BRA `(.L_x_45) ;  /* 0x000000000004a947 */ /* 0x000fea0003800000 */
[----:B------:R0:W5:Y:S02]  /*3c20*/  LDG.E.LTC128B R154, desc[UR36][R88.64+0x20] ;  /* 0x00002024589a7981 */ /* 0x000164000c1e1920 */
.L_x_45:
[----:B------:R-:W-:Y:S05]  /*3c30*/  BSYNC B1 ;  /* 0x0000000000017941 */ /* 0x000fea0003800000 */
.L_x_44:
        /* <DEDUP_REMOVED lines=11> */
.L_x_47:
[----:B------:R-:W-:Y:S05]  /*3cf0*/  BSYNC B1 ;  /* 0x0000000000017941 */ /* 0x000fea0003800000 */
.L_x_46:
        /* <DEDUP_REMOVED lines=11> */
.L_x_49:
[----:B------:R-:W-:Y:S05]  /*3db0*/  BSYNC B1 ;  /* 0x0000000000017941 */ /* 0x000fea0003800000 */
.L_x_48:
        /* <DEDUP_REMOVED lines=11> */
.L_x_51:
[----:B------:R-:W-:Y:S05]  /*3e70*/  BSYNC B1 ;  /* 0x0000000000017941 */ /* 0x000fea0003800000 */
.L_x_50:
        /* <DEDUP_REMOVED lines=11> */
.L_x_53:
[----:B------:R-:W-:Y:S05]  /*3f30*/  BSYNC B1 ;  /* 0x0000000000017941 */ /* 0x000fea0003800000 */
.L_x_52:
        /* <DEDUP_REMOVED lines=11> */
.L_x_55:
[----:B------:R-:W-:Y:S05]  /*3ff0*/  BSYNC B1 ;  /* 0x0000000000017941 */ /* 0x000fea0003800000 */
.L_x_54:
        /* <DEDUP_REMOVED lines=11> */
.L_x_57:
[----:B------:R-:W-:Y:S05]  /*40b0*/  BSYNC B1 ;  /* 0x0000000000017941 */ /* 0x000fea0003800000 */
.L_x_56:
        /* <DEDUP_REMOVED lines=11> */
.L_x_59:
[----:B------:R-:W-:Y:S05]  /*4170*/  BSYNC B1 ;  /* 0x0000000000017941 */ /* 0x000fea0003800000 */
.L_x_58:
        /* <DEDUP_REMOVED lines=11> */
.L_x_61:
[----:B------:R-:W-:Y:S05]  /*4230*/  BSYNC B1 ;  /* 0x0000000000017941 */ /* 0x000fea0003800000 */
.L_x_60:
        /* <DEDUP_REMOVED lines=11> */
.L_x_63:
[----:B------:R-:W-:Y:S05]  /*42f0*/  BSYNC B1 ;  /* 0x0000000000017941 */ /* 0x000fea0003800000 */
.L_x_62:
        /* <DEDUP_REMOVED lines=11> */
.L_x_65:
[----:B------:R-:W-:Y:S05]  /*43b0*/  BSYNC B1 ;  /* 0x0000000000017941 */ /* 0x000fea0003800000 */
.L_x_64:
        /* <DEDUP_REMOVED lines=11> */
.L_x_67:
[----:B------:R-:W-:Y:S05]  /*4470*/  BSYNC B1 ;  /* 0x0000000000017941 */ /* 0x000fea0003800000 */
.L_x_66:
        /* <DEDUP_REMOVED lines=11> */
.L_x_69:
[----:B------:R-:W-:Y:S05]  /*4530*/  BSYNC B1 ;  /* 0x0000000000017941 */ /* 0x000fea0003800000 */
.L_x_68:
        /* <DEDUP_REMOVED lines=11> */
.L_x_71:
[----:B------:R-:W-:Y:S05]  /*45f0*/  BSYNC B1 ;  /* 0x0000000000017941 */ /* 0x000fea0003800000 */
.L_x_70:
        /* <DEDUP_REMOVED lines=11> */
.L_x_73:
[----:B------:R-:W-:Y:S05]  /*46b0*/  BSYNC B1 ;  /* 0x0000000000017941 */ /* 0x000fea0003800000 */
.L_x_72:
        /* <DEDUP_REMOVED lines=11> */
.L_x_75:
[----:B------:R-:W-:Y:S05]  /*4770*/  BSYNC B1 ;  /* 0x0000000000017941 */ /* 0x000fea0003800000 */
.L_x_74:
        /* <DEDUP_REMOVED lines=11> */
.L_x_77:
[----:B------:R-:W-:Y:S05]  /*4830*/  BSYNC B1 ;  /* 0x0000000000017941 */ /* 0x000fea0003800000 */
.L_x_76:
        /* <DEDUP_REMOVED lines=11> */
.L_x_79:
[----:B------:R-:W-:Y:S05]  /*48f0*/  BSYNC B1 ;  /* 0x0000000000017941 */ /* 0x000fea0003800000 */
.L_x_78:
        /* <DEDUP_REMOVED lines=11> */
.L_x_81:
[----:B------:R-:W-:Y:S05]  /*49b0*/  BSYNC B1 ;  /* 0x0000000000017941 */ /* 0x000fea0003800000 */
.L_x_80:
        /* <DEDUP_REMOVED lines=11> */
.L_x_83:
[----:B------:R-:W-:Y:S05]  /*4a70*/  BSYNC B1 ;  /* 0x0000000000017941 */ /* 0x000fea0003800000 */
.L_x_82:
        /* <DEDUP_REMOVED lines=11> */
.L_x_85:
[----:B------:R-:W-:Y:S05]  /*4b30*/  BSYNC B1 ;  /* 0x0000000000017941 */ /* 0x000fea0003800000 */
.L_x_84:
        /* <DEDUP_REMOVED lines=11> */
.L_x_87:
[----:B------:R-:W-:Y:S05]  /*4bf0*/  BSYNC B1 ;  /* 0x0000000000017941 */ /* 0x000fea0003800000 */
.L_x_86:
        /* <DEDUP_REMOVED lines=11> */
.L_x_89:
[----:B------:R-:W-:Y:S05]  /*4cb0*/  BSYNC B1 ;  /* 0x0000000000017941 */ /* 0x000fea0003800000 */
.L_x_88:
        /* <DEDUP_REMOVED lines=11> */
.L_x_91:
[----:B------:R-:W-:Y:S05]  /*4d70*/  BSYNC B1 ;  /* 0x0000000000017941 */ /* 0x000fea0003800000 */
.L_x_90:
        /* <DEDUP_REMOVED lines=11> */
.L_x_93:
[----:B------:R-:W-:Y:S05]  /*4e30*/  BSYNC B1 ;  /* 0x0000000000017941 */ /* 0x000fea0003800000 */
.L_x_92:
        /* <DEDUP_REMOVED lines=11> */
.L_x_95:
[----:B------:R-:W-:Y:S05]  /*4ef0*/  BSYNC B1 ;  /* 0x0000000000017941 */ /* 0x000fea0003800000 */
.L_x_94:
        /* <DEDUP_REMOVED lines=11> */
.L_x_97:
[----:B------:R-:W-:Y:S05]  /*4fb0*/  BSYNC B1 ;  /* 0x0000000000017941 */ /* 0x000fea0003800000 */
.L_x_96:
        /* <DEDUP_REMOVED lines=11> */
.L_x_99:
[----:B------:R-:W-:Y:S05]  /*5070*/  BSYNC B1 ;  /* 0x0000000000017941 */ /* 0x000fea0003800000 */
.L_x_98:
        /* <DEDUP_REMOVED lines=11> */
.L_x_101:
[----:B------:R-:W-:Y:S05]  /*5130*/  BSYNC B1 ;  /* 0x0000000000017941 */ /* 0x000fea0003800000 */
.L_x_100:
        /* <DEDUP_REMOVED lines=11> */
.L_x_103:
[----:B------:R-:W-:Y:S05]  /*51f0*/  BSYNC B1 ;  /* 0x0000000000017941 */ /* 0x000fea0003800000 */
.L_x_102:
        /* <DEDUP_REMOVED lines=11> */
.L_x_105:
[----:B------:R-:W-:Y:S05]  /*52b0*/  BSYNC B1 ;  /* 0x0000000000017941 */ /* 0x000fea0003800000 */
.L_x_104:
        /* <DEDUP_REMOVED lines=11> */
.L_x_107:
[----:B------:R-:W-:Y:S05]  /*5370*/  BSYNC B1 ;  /* 0x0000000000017941 */ /* 0x000fea0003800000 */
.L_x_106:
        /* <DEDUP_REMOVED lines=11> */
.L_x_109:
[----:B------:R-:W-:Y:S05]  /*5430*/  BSYNC B1 ;  /* 0x0000000000017941 */ /* 0x000fea0003800000 */
.L_x_108:
        /* <DEDUP_REMOVED lines=11> */
.L_x_111:
[----:B------:R-:W-:Y:S05]  /*54f0*/  BSYNC B1 ;  /* 0x0000000000017941 */ /* 0x000fea0003800000 */
.L_x_110:
        /* <DEDUP_REMOVED lines=11> */
.L_x_113:
[----:B------:R-:W-:Y:S05]  /*55b0*/  BSYNC B1 ;  /* 0x0000000000017941 */ /* 0x000fea0003800000 */
.L_x_112:
        /* <DEDUP_REMOVED lines=11> */
.L_x_115:
[----:B------:R-:W-:Y:S05]  /*5670*/  BSYNC B1 ;  /* 0x0000000000017941 */ /* 0x000fea0003800000 */
.L_x_114:
        /* <DEDUP_REMOVED lines=11> */
.L_x_117:
[----:B------:R-:W-:Y:S05]  /*5730*/  BSYNC B1 ;  /* 0x0000000000017941 */ /* 0x000fea0003800000 */
.L_x_116:
        /* <DEDUP_REMOVED lines=11> */
.L_x_119:
[----:B------:R-:W-:Y:S05]  /*57f0*/  BSYNC B1 ;  /* 0x0000000000017941 */ /* 0x000fea0003800000 */
.L_x_118:
        /* <DEDUP_REMOVED lines=11> */
.L_x_121:
[----:B------:R-:W-:Y:S05]  /*58b0*/  BSYNC B1 ;  /* 0x0000000000017941 */ /* 0x000fea0003800000 */
.L_x_120:
        /* <DEDUP_REMOVED lines=11> */
.L_x_123:
[----:B------:R-:W-:Y:S05]  /*5970*/  BSYNC B1 ;  /* 0x0000000000017941 */ /* 0x000fea0003800000 */
.L_x_122:
        /* <DEDUP_REMOVED lines=11> */
.L_x_125:
[----:B------:R-:W-:Y:S05]  /*5a30*/  BSYNC B1 ;  /* 0x0000000000017941 */ /* 0x000fea0003800000 */
.L_x_124:
        /* <DEDUP_REMOVED lines=11> */
.L_x_127:
[----:B------:R-:W-:Y:S05]  /*5af0*/  BSYNC B1 ;  /* 0x0000000000017941 */ /* 0x000fea0003800000 */
.L_x_126:
        /* <DEDUP_REMOVED lines=11> */
.L_x_129:
[----:B------:R-:W-:Y:S05]  /*5bb0*/  BSYNC B1 ;  /* 0x0000000000017941 */ /* 0x000fea0003800000 */
.L_x_128:
        /* <DEDUP_REMOVED lines=11> */
.L_x_131:
[----:B------:R-:W-:Y:S05]  /*5c70*/  BSYNC B1 ;  /* 0x0000000000017941 */ /* 0x000fea0003800000 */
.L_x_130:
        /* <DEDUP_REMOVED lines=11> */
.L_x_133:
[----:B------:R-:W-:Y:S05]  /*5d30*/  BSYNC B1 ;  /* 0x0000000000017941 */ /* 0x000fea0003800000 */
.L_x_132:
        /* <DEDUP_REMOVED lines=11> */
.L_x_135:
[----:B------:R-:W-:Y:S05]  /*5df0*/  BSYNC B1 ;  /* 0x0000000000017941 */ /* 0x000fea0003800000 */
.L_x_134:
        /* <DEDUP_REMOVED lines=11> */
.L_x_137:
[----:B------:R-:W-:Y:S05]  /*5eb0*/  BSYNC B1 ;  /* 0x0000000000017941 */ /* 0x000fea0003800000 */
.L_x_136:
        /* <DEDUP_REMOVED lines=11> */
.L_x_139:
[----:B------:R-:W-:Y:S05]  /*5f70*/  BSYNC B1 ;  /* 0x0000000000017941 */ /* 0x000fea0003800000 */
.L_x_138:
        /* <DEDUP_REMOVED lines=11> */
.L_x_141:
[----:B------:R-:W-:Y:S05]  /*6030*/  BSYNC B1 ;  /* 0x0000000000017941 */ /* 0x000fea0003800000 */
.L_x_140:
        /* <DEDUP_REMOVED lines=11> */
.L_x_143:
[----:B------:R-:W-:Y:S05]  /*60f0*/  BSYNC B1 ;  /* 0x0000000000017941 */ /* 0x000fea0003800000 */
.L_x_142:
        /* <DEDUP_REMOVED lines=11> */
.L_x_145:
[----:B------:R-:W-:Y:S05]  /*61b0*/  BSYNC B1 ;  /* 0x0000000000017941 */ /* 0x000fea0003800000 */
.L_x_144:
        /* <DEDUP_REMOVED lines=11> */
.L_x_147:
[----:B------:R-:W-:Y:S05]  /*6270*/  BSYNC B1 ;  /* 0x0000000000017941 */ /* 0x000fea0003800000 */
.L_x_146:
        /* <DEDUP_REMOVED lines=11> */
.L_x_149:
[----:B------:R-:W-:Y:S05]  /*6330*/  BSYNC B1 ;  /* 0x0000000000017941 */ /* 0x000fea0003800000 */
.L_x_148:
        /* <DEDUP_REMOVED lines=11> */
.L_x_151:
[----:B------:R-:W-:Y:S05]  /*63f0*/  BSYNC B1 ;  /* 0x0000000000017941 */ /* 0x000fea0003800000 */
.L_x_150:
        /* <DEDUP_REMOVED lines=11> */
.L_x_153:
[----:B------:R-:W-:Y:S05]  /*64b0*/  BSYNC B1 ;  /* 0x0000000000017941 */ /* 0x000fea0003800000 */
.L_x_152:
        /* <DEDUP_REMOVED lines=11> */
.L_x_155:
[----:B------:R-:W-:Y:S05]  /*6570*/  BSYNC B1 ;  /* 0x0000000000017941 */ /* 0x000fea0003800000 */
.L_x_154:
        /* <DEDUP_REMOVED lines=11> */
.L_x_157:
[----:B------:R-:W-:Y:S05]  /*6630*/  BSYNC B1 ;  /* 0x0000000000017941 */ /* 0x000fea0003800000 */
.L_x_156:
[----:B---3-5:R-:W-:Y:S01]  /*6640*/  LOP3.LUT R91, R154, 0xffffe000, RZ, 0xc0, !PT ;  /* 0xffffe0009a5b7812 */ /* 0x028fe200078ec0ff */
[----:B------:R-:W-:Y:S01]  /*6650*/  @P2 IMAD.MOV.U32 R8, RZ, RZ, R170 ;  /* 0x000000ffff082224 */ /* 0x000fe200078e00aa */
[----:B------:R-:W-:Y:S01]  /*6660*/  IADD3 R157, P1, R157, 0x80, RZ ;  /* 0x000000809d9d7810 */ /* 0x000fe20007f3e0ff */
[----:B------:R-:W-:Y:S02]  /*6670*/  BSSY B1, `(.L_x_158) ;  /* 0x000000b000017945 */ /* 0x000fe40003800000 */
[----:B------:R-:W-:Y:S02]  /*6680*/  FMUL R91, R91, R156 ;  /* 0x0000009c5b5b7220 */ /* 0x000fe40000400000 */
[----:B------:R-:W-:Y:S01]  /*6690*/  IMAD.X R9, RZ, RZ, R9, P1 ;  /* 0x000000ffff097224 */ /* 0x000fe200008e0609 */
[----:B------:R-:W-:Y:S01]  /*66a0*/  ISETP.GT.AND P1, PT, R0, 0x79, P0 ;  /* 0x000000790000780c */ /* 0x000fe20000724270 */
[----:B------:R-:W-:Y:S02]  /*66b0*/  FFMA R91, R150, R155, R91 ;  /* 0x0000009b965b7223 */ /* 0x000fe4000000005b */
[----:B------:R-:W-:-:S02]  /*66c0*/  IMAD R90, R9, R14, RZ ;  /* 0x0000000e095a7224 */ /* 0x000fc400078e02ff */
[----:B------:R-:W-:Y:S01]  /*66d0*/  @P2 IMAD.MOV.U32 R9, RZ, RZ, R171 ;  /* 0x000000ffff092224 */ /* 0x000fe200078e00ab */
[----:B------:R-:W-:-:S05]  /*66e0*/  F2FP.TF32.F32.PACK_B R91, R91 ;  /* 0x0000005bff5b723e */ /* 0x000fca00024050ff */
[----:B------:R3:W-:Y:S02]  /*66f0*/  @P2 STG.E desc[UR36][R8.64+0x1e0], R91 ;  /* 0x0001e05b08002986 */ /* 0x0007e4000c101924 */
[----:B------:R-:W-:Y:S05]  /*6700*/  @!P1 BRA `(.L_x_159) ;  /* 0x0000000000049947 */ /* 0x000fea0003800000 */
[----:B------:R0:W5:Y:S02]  /*6710*/  LDG.E.LTC128B R154, desc[UR36][R88.64+0x1e4] ;  /* 0x0001e424589a7981 */ /* 0x000164000c1e1920 */
.L_x_159:
[----:B------:R-:W-:Y:S05]  /*6720*/  BSYNC B1 ;  /* 0x0000000000017941 */ /* 0x000fea0003800000 */
.L_x_158:
[----:B0----5:R-:W-:Y:S01]  /*6730*/  LOP3.LUT R89, R154, 0xffffe000, RZ, 0xc0, !PT ;  /* 0xffffe0009a597812 */ /* 0x021fe200078ec0ff */
[----:B------:R-:W-:Y:S01]  /*6740*/  IMAD R97, R157, R15, R90 ;  /* 0x0000000f9d617224 */ /* 0x000fe200078e025a */
[----:B------:R-:W-:Y:S01]  /*6750*/  ISETP.GT.AND P0, PT, R3, 0x80, PT ;  /* 0x000000800300780c */ /* 0x000fe20003f04270 */
[----:B---3--:R-:W-:-:S04]  /*6760*/  IMAD.WIDE.U32 R8, R157, R14, R158 ;  /* 0x0000000e9d087225 */ /* 0x008fc800078e009e */
[----:B------:R-:W-:Y:S01]  /*6770*/  FMUL R88, R89, R156 ;  /* 0x0000009c59587220 */ /* 0x000fe20000400000 */
[----:B------:R-:W-:Y:S01]  /*6780*/  ISETP.GT.AND P3, PT, R0, RZ, P0 ;  /* 0x000000ff0000720c */ /* 0x000fe20000764270 */
[----:B------:R-:W-:Y:S02]  /*6790*/  IMAD.IADD R9, R9, 0x1, R97 ;  /* 0x0000000109097824 */ /* 0x000fe400078e0261 */
[----:B------:R-:W-:Y:S01]  /*67a0*/  FFMA R151, R151, R155, R88 ;  /* 0x0000009b97977223 */ /* 0x000fe20000000058 */
[----:B------:R-:W-:-:S04]  /*67b0*/  LEA R88, P2, R8, R10, 0x2 ;  /* 0x0000000a08587211 */ /* 0x000fc800078410ff */
[----:B------:R-:W-:Y:S02]  /*67c0*/  F2FP.TF32.F32.PACK_B R151, R151 ;  /* 0x00000097ff97723e */ /* 0x000fe400024050ff */
[----:B------:R-:W-:-:S03]  /*67d0*/  LEA.HI.X R89, R8, R11, R9, 0x2, P2 ;  /* 0x0000000b08597211 */ /* 0x000fc600010f1409 */
[----:B------:R0:W-:Y:S04]  /*67e0*/  @P1 STG.E desc[UR36][R170.64+0x1e4], R151 ;  /* 0x0001e497aa001986 */ /* 0x0001e8000c101924 */
[----:B------:R-:W3:Y:S01]  /*67f0*/  @P3 LDG.E.LTC128B R154, desc[UR36][R88.64] ;  /* 0x00000024589a3981 */ /* 0x000ee2000c1e1920 */
[----:B------:R-:W-:Y:S01]  /*6800*/  IMAD.WIDE.U32 R8, R157, R14, R6 ;  /* 0x0000000e9d087225 */ /* 0x000fe200078e0006 */
[----:B------:R-:W-:Y:S01]  /*6810*/  SHF.L.U64.HI R95, R4, 0x9, R5 ;  /* 0x00000009045f7819 */ /* 0x000fe20000010205 */
[----:B------:R-:W-:Y:S01]  /*6820*/  BSSY B1, `(.L_x_160) ;  /* 0x0000011000017945 */ /* 0x000fe20003800000 */
[----:B------:R-:W-:Y:S01]  /*6830*/  ISETP.GT.AND P2, PT, R0, 0x1, P0 ;  /* 0x000000010000780c */ /* 0x000fe20000744270 */
[----:B------:R-:W-:Y:S02]  /*6840*/  IMAD.IADD R9, R97, 0x1, R9 ;  /* 0x0000000161097824 */ /* 0x000fe400078e0209 */
[----:B------:R-:W-:-:S02]  /*6850*/  IMAD.SHL.U32 R93, R4, 0x200, RZ ;  /* 0x00000200045d7824 */ /* 0x000fc400078e00ff */
[----:B------:R-:W-:-:S03]  /*6860*/  IMAD.WIDE.U32 R90, R23, R12, R8 ;  /* 0x0000000c175a7225 */ /* 0x000fc600078e0008 */
[----:B------:R-:W-:Y:S01]  /*6870*/  IADD3 R8, P1, R93, R160, RZ ;  /* 0x000000a05d087210 */ /* 0x000fe20007f3e0ff */
[----:B------:R-:W-:Y:S01]  /*6880*/  IMAD.IADD R5, R13, 0x1, R91 ;  /* 0x000000010d057824 */ /* 0x000fe200078e025b */
[----:B------:R-:W-:-:S03]  /*6890*/  LEA R4, P4, R90, R10, 0x2 ;  /* 0x0000000a5a047211 */ /* 0x000fc600078810ff */
[----:B------:R-:W-:Y:S01]  /*68a0*/  IMAD.X R9, R95, 0x1, R161, P1 ;  /* 0x000000015f097824 */ /* 0x000fe200008e06a1 */
[----:B------:R-:W-:Y:S02]  /*68b0*/  LEA.HI.X R5, R90, R11, R5, 0x2, P4 ;  /* 0x0000000b5a057211 */ /* 0x000fe400020f1405 */
[----:B---3--:R-:W-:-:S05]  /*68c0*/  LOP3.LUT R15, R154, 0xffffe000, RZ, 0xc0, !PT ;  /* 0xffffe0009a0f7812 */ /* 0x008fca00078ec0ff */
[----:B------:R-:W-:-:S04]  /*68d0*/  FMUL R15, R15, R156 ;  /* 0x0000009c0f0f7220 */ /* 0x000fc80000400000 */
[----:B------:R-:W-:-:S05]  /*68e0*/  FFMA R15, R24, R155, R15 ;  /* 0x0000009b180f7223 */ /* 0x000fca000000000f */
[----:B------:R-:W-:-:S05]  /*68f0*/  F2FP.TF32.F32.PACK_B R15, R15 ;  /* 0x0000000fff0f723e */ /* 0x000fca00024050ff */
[----:B------:R0:W-:Y:S01]  /*6900*/  @P3 STG.E desc[UR36][R8.64], R15 ;  /* 0x0000000f08003986 */ /* 0x0001e2000c101924 */
[----:B------:R-:W-:Y:S05]  /*6910*/  @!P2 BRA `(.L_x_161) ;  /* 0x000000000004a947 */ /* 0x000fea0003800000 */
[----:B------:R3:W5:Y:S02]  /*6920*/  LDG.E.LTC128B R154, desc[UR36][R4.64+0x4] ;  /* 0x00000424049a7981 */ /* 0x000764000c1e1920 */
.L_x_161:
[----:B------:R-:W-:Y:S05]  /*6930*/  BSYNC B1 ;  /* 0x0000000000017941 */ /* 0x000fea0003800000 */
.L_x_160:
[----:B-----5:R-:W-:Y:S01]  /*6940*/  LOP3.LUT R21, R154, 0xffffe000, RZ, 0xc0, !PT ;  /* 0xffffe0009a157812 */ /* 0x020fe200078ec0ff */
[----:B0-----:R-:W-:Y:S01]  /*6950*/  IMAD.WIDE.U32 R14, R157, R14, R162 ;  /* 0x0000000e9d0e7225 */ /* 0x001fe200078e00a2 */
[----:B------:R-:W-:Y:S01]  /*6960*/  ISETP.GT.AND P1, PT, R3, 0x88, PT ;  /* 0x000000880300780c */ /* 0x000fe20003f24270 */
[----:B------:R-:W-:Y:S02]  /*6970*/  BSSY B1, `(.L_x_162) ;  /* 0x000000f000017945 */ /* 0x000fe40003800000 */
[----:B------:R-:W-:Y:S01]  /*6980*/  FMUL R24, R21, R156 ;  /* 0x0000009c15187220 */ /* 0x000fe20000400000 */
[----:B------:R-:W-:Y:S01]  /*6990*/  ISETP.GT.AND P3, PT, R0, RZ, P1 ;  /* 0x000000ff0000720c */ /* 0x000fe20000f64270 */
[----:B------:R-:W-:Y:S01]  /*69a0*/  IMAD.IADD R97, R97, 0x1, R15 ;  /* 0x0000000161617824 */ /* 0x000fe200078e020f */
[-C--:B------:R-:W-:Y:S01]  /*69b0*/  IADD3 R20, P5, R20, R14.reuse, RZ ;  /* 0x0000000e14147210 */ /* 0x080fe20007fbe0ff */
[----:B------:R-:W-:Y:S01]  /*69c0*/  FFMA R25, R25, R155, R24 ;  /* 0x0000009b19197223 */ /* 0x000fe20000000018 */
[----:B------:R-:W-:-:S03]  /*69d0*/  IADD3 R14, P4, R6, R14, RZ ;  /* 0x0000000e060e7210 */ /* 0x000fc60007f9e0ff */
[----:B------:R-:W-:Y:S01]  /*69e0*/  IMAD.X R158, R97, 0x1, R159, P5 ;  /* 0x00000001619e7824 */ /* 0x000fe200028e069f */
[----:B------:R-:W-:Y:S01]  /*69f0*/  F2FP.TF32.F32.PACK_B R25, R25 ;  /* 0x00000019ff19723e */ /* 0x000fe200024050ff */
[----:B------:R-:W-:Y:S01]  /*6a00*/  IMAD.X R15, R7, 0x1, R97, P4 ;  /* 0x00000001070f7824 */ /* 0x000fe200020e0661 */
[----:B------:R-:W-:-:S03]  /*6a10*/  LEA R6, P5, R20, R10, 0x2 ;  /* 0x0000000a14067211 */ /* 0x000fc600078a10ff */
[----:B------:R0:W-:Y:S01]  /*6a20*/  @P2 STG.E desc[UR36][R8.64+0x4], R25 ;  /* 0x0000041908002986 */ /* 0x0001e2000c101924 */
[----:B------:R-:W-:Y:S01]  /*6a30*/  LEA.HI.X R7, R20, R11, R158, 0x2, P5 ;  /* 0x0000000b14077211 */ /* 0x000fe200028f149e */
[----:B------:R-:W-:Y:S08]  /*6a40*/  @!P3 BRA `(.L_x_163) ;  /* 0x000000000004b947 */ /* 0x000ff00003800000 */
[----:B------:R0:W5:Y:S02]  /*6a50*/  LDG.E.LTC128B R154, desc[UR36][R6.64] ;  /* 0x00000024069a7981 */ /* 0x000164000c1e1920 */
.L_x_163:
[----:B------:R-:W-:Y:S05]  /*6a60*/  BSYNC B1 ;  /* 0x0000000000017941 */ /* 0x000fea0003800000 */
.L_x_162:
[----:B-----5:R-:W-:Y:S01]  /*6a70*/  LOP3.LUT R3, R154, 0xffffe000, RZ, 0xc0, !PT ;  /* 0xffffe0009a037812 */ /* 0x020fe200078ec0ff */
[----:B------:R-:W-:Y:S01]  /*6a80*/  IMAD.WIDE.U32 R14, R23, R12, R14 ;  /* 0x0000000c170e7225 */ /* 0x000fe200078e000e */
[----:B0-----:R-:W-:Y:S01]  /*6a90*/  IADD3 R6, P4, R8, R167, RZ ;  /* 0x000000a708067210 */ /* 0x001fe20007f9e0ff */
[----:B------:R-:W-:Y:S01]  /*6aa0*/  BSSY B1, `(.L_x_164) ;  /* 0x000000c000017945 */ /* 0x000fe20003800000 */
[----:B------:R-:W-:Y:S01]  /*6ab0*/  ISETP.GT.AND P2, PT, R0, 0x1, P1 ;  /* 0x000000010000780c */ /* 0x000fe20000f44270 */
[----:B------:R-:W-:Y:S01]  /*6ac0*/  FMUL R3, R3, R156 ;  /* 0x0000009c03037220 */ /* 0x000fe20000400000 */
[----:B------:R-:W-:Y:S01]  /*6ad0*/  IMAD.IADD R13, R13, 0x1, R15 ;  /* 0x000000010d0d7824 */ /* 0x000fe200078e020f */
[----:B------:R-:W-:Y:S01]  /*6ae0*/  LEA R10, P5, R14, R10, 0x2 ;  /* 0x0000000a0e0a7211 */ /* 0x000fe200078a10ff */
[----:B------:R-:W-:Y:S02]  /*6af0*/  IMAD.X R7, R9, 0x1, R169, P4 ;  /* 0x0000000109077824 */ /* 0x000fe400020e06a9 */
[----:B------:R-:W-:Y:S01]  /*6b00*/  FFMA R3, R26, R155, R3 ;  /* 0x0000009b1a037223 */ /* 0x000fe20000000003 */
[----:B------:R-:W-:-:S04]  /*6b10*/  LEA.HI.X R11, R14, R11, R13, 0x2, P5 ;  /* 0x0000000b0e0b7211 */ /* 0x000fc800028f140d */
[----:B------:R-:W-:-:S05]  /*6b20*/  F2FP.TF32.F32.PACK_B R3, R3 ;  /* 0x00000003ff03723e */ /* 0x000fca00024050ff */
[----:B------:R0:W-:Y:S01]  /*6b30*/  @P3 STG.E desc[UR36][R6.64], R3 ;  /* 0x0000000306003986 */ /* 0x0001e2000c101924 */
[----:B------:R-:W-:Y:S05]  /*6b40*/  @!P2 BRA `(.L_x_165) ;  /* 0x000000000004a947 */ /* 0x000fea0003800000 */
[----:B------:R0:W5:Y:S02]  /*6b50*/  LDG.E.LTC128B R154, desc[UR36][R10.64+0x4] ;  /* 0x000004240a9a7981 */ /* 0x000164000c1e1920 */
.L_x_165:
[----:B------:R-:W-:Y:S05]  /*6b60*/  BSYNC B1 ;  /* 0x0000000000017941 */ /* 0x000fea0003800000 */
.L_x_164:
[----:B0----5:R-:W-:Y:S01]  /*6b70*/  LOP3.LUT R3, R154, 0xffffe000, RZ, 0xc0, !PT ;  /* 0xffffe0009a037812 */ /* 0x021fe200078ec0ff */
[----:B------:R-:W-:Y:S01]  /*6b80*/  BSSY B1, `(.L_x_166) ;  /* 0x0000008000017945 */ /* 0x000fe20003800000 */
[----:B------:R-:W-:-:S03]  /*6b90*/  ISETP.GT.AND P3, PT, R0, 0x8, P0 ;  /* 0x000000080000780c */ /* 0x000fc60000764270 */
[----:B------:R-:W-:-:S04]  /*6ba0*/  FMUL R12, R3, R156 ;  /* 0x0000009c030c7220 */ /* 0x000fc80000400000 */
[----:B------:R-:W-:-:S05]  /*6bb0*/  FFMA R27, R27, R155, R12 ;  /* 0x0000009b1b1b7223 */ /* 0x000fca000000000c */
[----:B------:R-:W-:-:S05]  /*6bc0*/  F2FP.TF32.F32.PACK_B R27, R27 ;  /* 0x0000001bff1b723e */ /* 0x000fca00024050ff */
[----:B------:R0:W-:Y:S01]  /*6bd0*/  @P2 STG.E desc[UR36][R6.64+0x4], R27 ;  /* 0x0000041b06002986 */ /* 0x0001e2000c101924 */
[----:B------:R-:W-:Y:S05]  /*6be0*/  @!P3 BRA `(.L_x_167) ;  /* 0x000000000004b947 */ /* 0x000fea0003800000 */
[----:B------:R0:W5:Y:S02]  /*6bf0*/  LDG.E.LTC128B R154, desc[UR36][R4.64+0x20] ;  /* 0x00002024049a7981 */ /* 0x000164000c1e1920 */
.L_x_167:
[----:B------:R-:W-:Y:S05]  /*6c00*/  BSYNC B1 ;  /* 0x0000000000017941 */ /* 0x000fea0003800000 */
.L_x_166:
[----:B-----5:R-:W-:Y:S01]  /*6c10*/  LOP3.LUT R3, R154, 0xffffe000, RZ, 0xc0, !PT ;  /* 0xffffe0009a037812 */ /* 0x020fe200078ec0ff */
[----:B0-----:R-:W-:Y:S01]  /*6c20*/  IMAD.MOV.U32 R6, RZ, RZ, R8 ;  /* 0x000000ffff067224 */ /* 0x001fe200078e0008 */
[----:B------:R-:W-:Y:S01]  /*6c30*/  ISETP.GT.AND P2, PT, R0, 0x9, P0 ;  /* 0x000000090000780c */ /* 0x000fe20000744270 */
[----:B------:R-:W-:Y:S01]  /*6c40*/  IMAD.MOV.U32 R7, RZ, RZ, R9 ;  /* 0x000000ffff077224 */ /* 0x000fe200078e0009 */
[----:B------:R-:W-:Y:S01]  /*6c50*/  BSSY B1, `(.L_x_168) ;  /* 0x0000007000017945 */ /* 0x000fe20003800000 */
[----:B------:R-:W-:-:S04]  /*6c60*/  FMUL R3, R3, R156 ;  /* 0x0000009c03037220 */ /* 0x000fc80000400000 */
[----:B------:R-:W-:-:S05]  /*6c70*/  FFMA R3, R28, R155, R3 ;  /* 0x0000009b1c037223 */ /* 0x000fca0000000003 */
[----:B------:R-:W-:-:S05]  /*6c80*/  F2FP.TF32.F32.PACK_B R3, R3 ;  /* 0x00000003ff03723e */ /* 0x000fca00024050ff */
[----:B------:R0:W-:Y:S01]  /*6c90*/  @P3 STG.E desc[UR36][R6.64+0x20], R3 ;  /* 0x0000200306003986 */ /* 0x0001e2000c101924 */
[----:B------:R-:W-:Y:S05]  /*6ca0*/  @!P2 BRA `(.L_x_169) ;  /* 0x000000000004a947 */ /* 0x000fea0003800000 */
[----:B------:R0:W5:Y:S02]  /*6cb0*/  LDG.E.LTC128B R154, desc[UR36][R4.64+0x24] ;  /* 0x00002424049a7981 */ /* 0x000164000c1e1920 */
.L_x_169:
[----:B------:R-:W-:Y:S05]  /*6cc0*/  BSYNC B1 ;  /* 0x0000000000017941 */ /* 0x000fea0003800000 */
.L_x_168:
        /* <DEDUP_REMOVED lines=9> */
.L_x_171:
[----:B------:R-:W-:Y:S05]  /*6d60*/  BSYNC B1 ;  /* 0x0000000000017941 */ /* 0x000fea0003800000 */
.L_x_170:
[----:B-----5:R-:W-:Y:S01]  /*6d70*/  LOP3.LUT R3, R154, 0xffffe000, RZ, 0xc0, !PT ;  /* 0xffffe0009a037812 */ /* 0x020fe200078ec0ff */
[----:B------:R-:W-:Y:S01]  /*6d80*/  BSSY B1, `(.L_x_172) ;  /* 0x000000a000017945 */ /* 0x000fe20003800000 */
[----:B------:R-:W-:Y:S02]  /*6d90*/  IADD3 R8, P3, R167, R8, RZ ;  /* 0x00000008a7087210 */ /* 0x000fe40007f7e0ff */
[----:B------:R-:W-:Y:S01]  /*6da0*/  ISETP.GT.AND P2, PT, R0, 0x9, P1 ;  /* 0x000000090000780c */ /* 0x000fe20000f44270 */
[----:B------:R-:W-:Y:S02]  /*6db0*/  FMUL R3, R3, R156 ;  /* 0x0000009c03037220 */ /* 0x000fe40000400000 */
[----:B------:R-:W-:Y:S02]  /*6dc0*/  IMAD.X R9, R169, 0x1, R9, P3 ;  /* 0x00000001a9097824 */ /* 0x000fe400018e0609 */
[----:B------:R-:W-:-:S05]  /*6dd0*/  FFMA R3, R30, R155, R3 ;  /* 0x0000009b1e037223 */ /* 0x000fca0000000003 */
[----:B------:R-:W-:-:S05]  /*6de0*/  F2FP.TF32.F32.PACK_B R3, R3 ;  /* 0x00000003ff03723e */ /* 0x000fca00024050ff */
[----:B------:R0:W-:Y:S01]  /*6df0*/  @P4 STG.E desc[UR36][R8.64+0x20], R3 ;  /* 0x0000200308004986 */ /* 0x0001e2000c101924 */
[----:B------:R-:W-:Y:S05]  /*6e00*/  @!P2 BRA `(.L_x_173) ;  /* 0x000000000004a947 */ /* 0x000fea0003800000 */
[----:B------:R0:W5:Y:S02]  /*6e10*/  LDG.E.LTC128B R154, desc[UR36][R10.64+0x24] ;  /* 0x000024240a9a7981 */ /* 0x000164000c1e1920 */
.L_x_173:
[----:B------:R-:W-:Y:S05]  /*6e20*/  BSYNC B1 ;  /* 0x0000000000017941 */ /* 0x000fea0003800000 */
.L_x_172:
[----:B0----5:R-:W-:Y:S01]  /*6e30*/  LOP3.LUT R3, R154, 0xffffe000, RZ, 0xc0, !PT ;  /* 0xffffe0009a037812 */ /* 0x021fe200078ec0ff */
[----:B------:R-:W-:Y:S01]  /*6e40*/  BSSY B1, `(.L_x_174) ;  /* 0x000000a000017945 */ /* 0x000fe20003800000 */
[----:B------:R-:W-:Y:S02]  /*6e50*/  IADD3 R8, P4, P5, R167, R160, R93 ;  /* 0x000000a0a7087210 */ /* 0x000fe40007d9e05d */
[----:B------:R-:W-:Y:S01]  /*6e60*/  ISETP.GT.AND P3, PT, R0, 0x10, P0 ;  /* 0x000000100000780c */ /* 0x000fe20000764270 */
[----:B------:R-:W-:Y:S01]  /*6e70*/  FMUL R12, R3, R156 ;  /* 0x0000009c030c7220 */ /* 0x000fe20000400000 */
[----:B------:R-:W-:-:S03]  /*6e80*/  IADD3.X R9, R169, R161, R95, P4, P5 ;  /* 0x000000a1a9097210 */ /* 0x000fc600027ea45f */
[----:B------:R-:W-:-:S05]  /*6e90*/  FFMA R31, R31, R155, R12 ;  /* 0x0000009b1f1f7223 */ /* 0x000fca000000000c */
[----:B------:R-:W-:-:S05]  /*6ea0*/  F2FP.TF32.F32.PACK_B R31, R31 ;  /* 0x0000001fff1f723e */ /* 0x000fca00024050ff */
[----:B------:R0:W-:Y:S01]  /*6eb0*/  @P2 STG.E desc[UR36][R8.64+0x24], R31 ;  /* 0x0000241f08002986 */ /* 0x0001e2000c101924 */
[----:B------:R-:W-:Y:S05]  /*6ec0*/  @!P3 BRA `(.L_x_175) ;  /* 0x000000000004b947 */ /* 0x000fea0003800000 */
[----:B------:R0:W5:Y:S02]  /*6ed0*/  LDG.E.LTC128B R154, desc[UR36][R4.64+0x40] ;  /* 0x00004024049a7981 */ /* 0x000164000c1e1920 */
.L_x_175:
[----:B------:R-:W-:Y:S05]  /*6ee0*/  BSYNC B1 ;  /* 0x0000000000017941 */ /* 0x000fea0003800000 */
.L_x_174:
[----:B-----5:R-:W-:Y:S01]  /*6ef0*/  LOP3.LUT R3, R154, 0xffffe000, RZ, 0xc0, !PT ;  /* 0xffffe0009a037812 */ /* 0x020fe200078ec0ff */
        /* <DEDUP_REMOVED lines=8> */
.L_x_177:
[----:B------:R-:W-:Y:S05]  /*6f80*/  BSYNC B1 ;  /* 0x0000000000017941 */ /* 0x000fea0003800000 */
.L_x_176:
        /* <DEDUP_REMOVED lines=9> */
.L_x_179:
[----:B------:R-:W-:Y:S05]  /*7020*/  BSYNC B1 ;  /* 0x0000000000017941 */ /* 0x000fea0003800000 */
.L_x_178:
        /* <DEDUP_REMOVED lines=9> */
.L_x_181:
[----:B------:R-:W-:Y:S05]  /*70c0*/  BSYNC B1 ;  /* 0x0000000000017941 */ /* 0x000fea0003800000 */
.L_x_180:
        /* <DEDUP_REMOVED lines=9> */
.L_x_183:
[----:B------:R-:W-:Y:S05]  /*7160*/  BSYNC B1 ;  /* 0x0000000000017941 */ /* 0x000fea0003800000 */
.L_x_182:
        /* <DEDUP_REMOVED lines=9> */
.L_x_185:
[----:B------:R-:W-:Y:S05]  /*7200*/  BSYNC B1 ;  /* 0x0000000000017941 */ /* 0x000fea0003800000 */
.L_x_184:
        /* <DEDUP_REMOVED lines=9> */
.L_x_187:
[----:B------:R-:W-:Y:S05]  /*72a0*/  BSYNC B1 ;  /* 0x0000000000017941 */ /* 0x000fea0003800000 */
.L_x_186:
        /* <DEDUP_REMOVED lines=9> */
.L_x_189:
[----:B------:R-:W-:Y:S05]  /*7340*/  BSYNC B1 ;  /* 0x0000000000017941 */ /* 0x000fea0003800000 */
.L_x_188:
        /* <DEDUP_REMOVED lines=9> */
.L_x_191:
[----:B------:R-:W-:Y:S05]  /*73e0*/  BSYNC B1 ;  /* 0x0000000000017941 */ /* 0x000fea0003800000 */
.L_x_190:
        /* <DEDUP_REMOVED lines=9> */
.L_x_193:
[----:B------:R-:W-:Y:S05]  /*7480*/  BSYNC B1 ;  /* 0x0000000000017941 */ /* 0x000fea0003800000 */
.L_x_192:
        /* <DEDUP_REMOVED lines=9> */
.L_x_195:
[----:B------:R-:W-:Y:S05]  /*7520*/  BSYNC B1 ;  /* 0x0000000000017941 */ /* 0x000fea0003800000 */
.L_x_194:
        /* <DEDUP_REMOVED lines=9> */
.L_x_197:
[----:B------:R-:W-:Y:S05]  /*75c0*/  BSYNC B1 ;  /* 0x0000000000017941 */ /* 0x000fea0003800000 */
.L_x_196:
        /* <DEDUP_REMOVED lines=9> */
.L_x_199:
[----:B------:R-:W-:Y:S05]  /*7660*/  BSYNC B1 ;  /* 0x0000000000017941 */ /* 0x000fea0003800000 */
.L_x_198:
        /* <DEDUP_REMOVED lines=9> */
.L_x_201:
[----:B------:R-:W-:Y:S05]  /*7700*/  BSYNC B1 ;  /* 0x0000000000017941 */ /* 0x000fea0003800000 */
.L_x_200:
        /* <DEDUP_REMOVED lines=9> */
.L_x_203:
[----:B------:R-:W-:Y:S05]  /*77a0*/  BSYNC B1 ;  /* 0x0000000000017941 */ /* 0x000fea0003800000 */
.L_x_202:
        /* <DEDUP_REMOVED lines=9> */
.L_x_205:
[----:B------:R-:W-:Y:S05]  /*7840*/  BSYNC B1 ;  /* 0x0000000000017941 */ /* 0x000fea0003800000 */
.L_x_204:
        /* <DEDUP_REMOVED lines=9> */
.L_x_207:
[----:B------:R-:W-:Y:S05]  /*78e0*/  BSYNC B1 ;  /* 0x0000000000017941 */ /* 0x000fea0003800000 */
.L_x_206:
        /* <DEDUP_REMOVED lines=9> */
.L_x_209:
[----:B------:R-:W-:Y:S05]  /*7980*/  BSYNC B1 ;  /* 0x0000000000017941 */ /* 0x000fea0003800000 */
.L_x_208:
        /* <DEDUP_REMOVED lines=9> */
.L_x_211:
[----:B------:R-:W-:Y:S05]  /*7a20*/  BSYNC B1 ;  /* 0x0000000000017941 */ /* 0x000fea0003800000 */
.L_x_210:
        /* <DEDUP_REMOVED lines=9> */
.L_x_213:
[----:B------:R-:W-:Y:S05]  /*7ac0*/  BSYNC B1 ;  /* 0x0000000000017941 */ /* 0x000fea0003800000 */
.L_x_212:
        /* <DEDUP_REMOVED lines=9> */
.L_x_215:
[----:B------:R-:W-:Y:S05]  /*7b60*/  BSYNC B1 ;  /* 0x0000000000017941 */ /* 0x000fea0003800000 */
.L_x_214:
        /* <DEDUP_REMOVED lines=9> */
.L_x_217:
[----:B------:R-:W-:Y:S05]  /*7c00*/  BSYNC B1 ;  /* 0x0000000000017941 */ /* 0x000fea0003800000 */
.L_x_216:
        /* <DEDUP_REMOVED lines=9> */
.L_x_219:
[----:B------:R-:W-:Y:S05]  /*7ca0*/  BSYNC B1 ;  /* 0x0000000000017941 */ /* 0x000fea0003800000 */
.L_x_218:
        /* <DEDUP_REMOVED lines=9> */
.L_x_221:
[----:B------:R-:W-:Y:S05]  /*7d40*/  BSYNC B1 ;  /* 0x0000000000017941 */ /* 0x000fea0003800000 */
.L_x_220:
        /* <DEDUP_REMOVED lines=9> */
.L_x_223:
[----:B------:R-:W-:Y:S05]  /*7de0*/  BSYNC B1 ;  /* 0x0000000000017941 */ /* 0x000fea0003800000 */
.L_x_222:
        /* <DEDUP_REMOVED lines=9> */
.L_x_225:
[----:B------:R-:W-:Y:S05]  /*7e80*/  BSYNC B1 ;  /* 0x0000000000017941 */ /* 0x000fea0003800000 */
.L_x_224:
        /* <DEDUP_REMOVED lines=9> */
.L_x_227:
[----:B------:R-:W-:Y:S05]  /*7f20*/  BSYNC B1 ;  /* 0x0000000000017941 */ /* 0x000fea0003800000 */
.L_x_226:
        /* <DEDUP_REMOVED lines=9> */
.L_x_229:
[----:B------:R-:W-:Y:S05]  /*7fc0*/  BSYNC B1 ;  /* 0x0000000000017941 */ /* 0x000fea0003800000 */
.L_x_228:
        /* <DEDUP_REMOVED lines=9> */
.L_x_231:
[----:B------:R-:W-:Y:S05]  /*8060*/  BSYNC B1 ;  /* 0x0000000000017941 */ /* 0x000fea0003800000 */
.L_x_230:
        /* <DEDUP_REMOVED lines=9> */
.L_x_233:
[----:B------:R-:W-:Y:S05]  /*8100*/  BSYNC B1 ;  /* 0x0000000000017941 */ /* 0x000fea0003800000 */
.L_x_232:
        /* <DEDUP_REMOVED lines=9> */
.L_x_235:
[----:B------:R-:W-:Y:S05]  /*81a0*/  BSYNC B1 ;  /* 0x0000000000017941 */ /* 0x000fea0003800000 */
.L_x_234:
        /* <DEDUP_REMOVED lines=9> */
.L_x_237:
[----:B------:R-:W-:Y:S05]  /*8240*/  BSYNC B1 ;  /* 0x0000000000017941 */ /* 0x000fea0003800000 */
.L_x_236:
        /* <DEDUP_REMOVED lines=9> */
.L_x_239:
[----:B------:R-:W-:Y:S05]  /*82e0*/  BSYNC B1 ;  /* 0x0000000000017941 */ /* 0x000fea0003800000 */
.L_x_238:
        /* <DEDUP_REMOVED lines=9> */
.L_x_241:
[----:B------:R-:W-:Y:S05]  /*8380*/  BSYNC B1 ;  /* 0x0000000000017941 */ /* 0x000fea0003800000 */
.L_x_240:
        /* <DEDUP_REMOVED lines=9> */
.L_x_243:
[----:B------:R-:W-:Y:S05]  /*8420*/  BSYNC B1 ;  /* 0x0000000000017941 */ /* 0x000fea0003800000 */
.L_x_242:
        /* <DEDUP_REMOVED lines=9> */
.L_x_245:
[----:B------:R-:W-:Y:S05]  /*84c0*/  BSYNC B1 ;  /* 0x0000000000017941 */ /* 0x000fea0003800000 */
.L_x_244:
        /* <DEDUP_REMOVED lines=9> */
.L_x_247:
[----:B------:R-:W-:Y:S05]  /*8560*/  BSYNC B1 ;  /* 0x0000000000017941 */ /* 0x000fea0003800000 */
.L_x_246:
        /* <DEDUP_REMOVED lines=9> */
.L_x_249:
[----:B------:R-:W-:Y:S05]  /*8600*/  BSYNC B1 ;  /* 0x0000000000017941 */ /* 0x000fea0003800000 */
.L_x_248:
        /* <DEDUP_REMOVED lines=9> */
.L_x_251:
[----:B------:R-:W-:Y:S05]  /*86a0*/  BSYNC B1 ;  /* 0x0000000000017941 */ /* 0x000fea0003800000 */
.L_x_250:
        /* <DEDUP_REMOVED lines=9> */
.L_x_253:
[----:B------:R-:W-:Y:S05]  /*8740*/  BSYNC B1 ;  /* 0x0000000000017941 */ /* 0x000fea0003800000 */
.L_x_252:
        /* <DEDUP_REMOVED lines=9> */
.L_x_255:
[----:B------:R-:W-:Y:S05]  /*87e0*/  BSYNC B1 ;  /* 0x0000000000017941 */ /* 0x000fea0003800000 */
.L_x_254:
        /* <DEDUP_REMOVED lines=9> */
.L_x_257:
[----:B------:R-:W-:Y:S05]  /*8880*/  BSYNC B1 ;  /* 0x0000000000017941 */ /* 0x000fea0003800000 */
.L_x_256:
        /* <DEDUP_REMOVED lines=9> */
.L_x_259:
[----:B------:R-:W-:Y:S05]  /*8920*/  BSYNC B1 ;  /* 0x0000000000017941 */ /* 0x000fea0003800000 */
.L_x_258:
        /* <DEDUP_REMOVED lines=9> */
.L_x_261:
[----:B------:R-:W-:Y:S05]  /*89c0*/  BSYNC B1 ;  /* 0x0000000000017941 */ /* 0x000fea0003800000 */
.L_x_260:
        /* <DEDUP_REMOVED lines=9> */
.L_x_263:
[----:B------:R-:W-:Y:S05]  /*8a60*/  BSYNC B1 ;  /* 0x0000000000017941 */ /* 0x000fea0003800000 */
.L_x_262:
        /* <DEDUP_REMOVED lines=9> */
.L_x_265:
[----:B------:R-:W-:Y:S05]  /*8b00*/  BSYNC B1 ;  /* 0x0000000000017941 */ /* 0x000fea0003800000 */
.L_x_264:
        /* <DEDUP_REMOVED lines=9> */
.L_x_267:
[----:B------:R-:W-:Y:S05]  /*8ba0*/  BSYNC B1 ;  /* 0x0000000000017941 */ /* 0x000fea0003800000 */
.L_x_266:
        /* <DEDUP_REMOVED lines=9> */
.L_x_269:
[----:B------:R-:W-:Y:S05]  /*8c40*/  BSYNC B1 ;  /* 0x0000000000017941 */ /* 0x000fea0003800000 */
.L_x_268:
        /* <DEDUP_REMOVED lines=9> */
.L_x_271:
[----:B------:R-:W-:Y:S05]  /*8ce0*/  BSYNC B1 ;  /* 0x0000000000017941 */ /* 0x000fea0003800000 */
.L_x_270:
        /* <DEDUP_REMOVED lines=9> */
.L_x_273:
[----:B------:R-:W-:Y:S05]  /*8d80*/  BSYNC B1 ;  /* 0x0000000000017941 */ /* 0x000fea0003800000 */
.L_x_272:
        /* <DEDUP_REMOVED lines=9> */
.L_x_275:
[----:B------:R-:W-:Y:S05]  /*8e20*/  BSYNC B1 ;  /* 0x0000000000017941 */ /* 0x000fea0003800000 */
.L_x_274:
        /* <DEDUP_REMOVED lines=9> */
.L_x_277:
[----:B------:R-:W-:Y:S05]  /*8ec0*/  BSYNC B1 ;  /* 0x0000000000017941 */ /* 0x000fea0003800000 */
.L_x_276:
        /* <DEDUP_REMOVED lines=9> */
.L_x_279:
[----:B------:R-:W-:Y:S05]  /*8f60*/  BSYNC B1 ;  /* 0x0000000000017941 */ /* 0x000fea0003800000 */
.L_x_278:
        /* <DEDUP_REMOVED lines=9> */
.L_x_281:
[----:B------:R-:W-:Y:S05]  /*9000*/  BSYNC B1 ;  /* 0x0000000000017941 */ /* 0x000fea0003800000 */
.L_x_280:
[----:B0----5:R-:W-:Y:S01]  /*9010*/  LOP3.LUT R3, R154, 0xffffe000, RZ, 0xc0, !PT ;  /* 0xffffe0009a037812 */ /* 0x021fe200078ec0ff */
[----:B------:R-:W-:Y:S01]  /*9020*/  BSSY B1, `(.L_x_282) ;  /* 0x0000008000017945 */ /* 0x000fe20003800000 */
[----:B------:R-:W-:-:S03]  /*9030*/  ISETP.GT.AND P2, PT, R0, 0x78, P1 ;  /* 0x000000780000780c */ /* 0x000fc60000f44270 */
[----:B---3--:R-:W-:-:S04]  /*9040*/  FMUL R4, R3, R156 ;  /* 0x0000009c03047220 */ /* 0x008fc80000400000 */
[----:B------:R-:W-:-:S05]  /*9050*/  FFMA R85, R85, R155, R4 ;  /* 0x0000009b55557223 */ /* 0x000fca0000000004 */
[----:B------:R-:W-:-:S05]  /*9060*/  F2FP.TF32.F32.PACK_B R85, R85 ;  /* 0x00000055ff55723e */ /* 0x000fca00024050ff */
[----:B------:R0:W-:Y:S01]  /*9070*/  @P0 STG.E desc[UR36][R6.64+0x1e4], R85 ;  /* 0x0001e45506000986 */ /* 0x0001e2000c101924 */
[----:B------:R-:W-:Y:S05]  /*9080*/  @!P2 BRA `(.L_x_283) ;  /* 0x000000000004a947 */ /* 0x000fea0003800000 */
[----:B------:R3:W5:Y:S02]  /*9090*/  LDG.E.LTC128B R154, desc[UR36][R10.64+0x1e0] ;  /* 0x0001e0240a9a7981 */ /* 0x000764000c1e1920 */
.L_x_283:
[----:B------:R-:W-:Y:S05]  /*90a0*/  BSYNC B1 ;  /* 0x0000000000017941 */ /* 0x000fea0003800000 */
.L_x_282:
[----:B-----5:R-:W-:Y:S01]  /*90b0*/  LOP3.LUT R3, R154, 0xffffe000, RZ, 0xc0, !PT ;  /* 0xffffe0009a037812 */ /* 0x020fe200078ec0ff */
[----:B------:R-:W-:Y:S01]  /*90c0*/  @P2 IMAD.MOV.U32 R4, RZ, RZ, R8 ;  /* 0x000000ffff042224 */ /* 0x000fe200078e0008 */
[----:B------:R-:W-:Y:S01]  /*90d0*/  ISETP.GT.AND P1, PT, R0, 0x79, P1 ;  /* 0x000000790000780c */ /* 0x000fe20000f24270 */
[----:B------:R-:W-:Y:S01]  /*90e0*/  @P2 IMAD.MOV.U32 R5, RZ, RZ, R9 ;  /* 0x000000ffff052224 */ /* 0x000fe200078e0009 */
[----:B------:R-:W-:Y:S01]  /*90f0*/  BSSY B1, `(.L_x_284) ;  /* 0x0000007000017945 */ /* 0x000fe20003800000 */
[----:B------:R-:W-:-:S04]  /*9100*/  FMUL R3, R3, R156 ;  /* 0x0000009c03037220 */ /* 0x000fc80000400000 */
[----:B------:R-:W-:-:S05]  /*9110*/  FFMA R3, R86, R155, R3 ;  /* 0x0000009b56037223 */ /* 0x000fca0000000003 */
[----:B------:R-:W-:-:S05]  /*9120*/  F2FP.TF32.F32.PACK_B R3, R3 ;  /* 0x00000003ff03723e */ /* 0x000fca00024050ff */
[----:B------:R0:W-:Y:S01]  /*9130*/  @P2 STG.E desc[UR36][R4.64+0x1e0], R3 ;  /* 0x0001e00304002986 */ /* 0x0001e2000c101924 */
[----:B------:R-:W-:Y:S05]  /*9140*/  @!P1 BRA `(.L_x_285) ;  /* 0x0000000000049947 */ /* 0x000fea0003800000 */
[----:B------:R0:W5:Y:S02]  /*9150*/  LDG.E.LTC128B R154, desc[UR36][R10.64+0x1e4] ;  /* 0x0001e4240a9a7981 */ /* 0x000164000c1e1920 */
.L_x_285:
[----:B------:R-:W-:Y:S05]  /*9160*/  BSYNC B1 ;  /* 0x0000000000017941 */ /* 0x000fea0003800000 */
.L_x_284:
[----:B------:R-:W-:Y:S05]  /*9170*/  @!P1 BRA `(.L_x_286) ;  /* 0x00000024003c9947 */ /* 0x000fea0003800000 */
[----:B0----5:R-:W-:-:S05]  /*9180*/  LOP3.LUT R3, R154, 0xffffe000, RZ, 0xc0, !PT ;  /* 0xffffe0009a037812 */ /* 0x021fca00078ec0ff */
[----:B------:R-:W-:-:S04]  /*9190*/  FMUL R0, R3, R156 ;  /* 0x0000009c03007220 */ /* 0x000fc80000400000 */
[----:B------:R-:W-:-:S05]  /*91a0*/  FFMA R87, R87, R155, R0 ;  /* 0x0000009b57577223 */ /* 0x000fca0000000000 */
[----:B------:R-:W-:-:S05]  /*91b0*/  F2FP.TF32.F32.PACK_B R87, R87 ;  /* 0x00000057ff57723e */ /* 0x000fca00024050ff */
[----:B------:R0:W-:Y:S01]  /*91c0*/  STG.E desc[UR36][R8.64+0x1e4], R87 ;  /* 0x0001e45708007986 */ /* 0x0001e2000c101924 */
[----:B------:R-:W-:Y:S05]  /*91d0*/  BRA `(.L_x_286) ;  /* 0x0000002400247947 */ /* 0x000fea0003800000 */
.L_x_35:
[----:B------:R-:W-:Y:S01]  /*91e0*/  ULDC.64 UR4, c[0x0][0x5c0] ;  /* 0x0001700000047ab9 */ /* 0x000fe20000000a00 */
[-C--:B------:R-:W-:Y:S01]  /*91f0*/  FMUL R15, R88, R155.reuse ;  /* 0x0000009b580f7220 */ /* 0x080fe20000400000 */
[----:B------:R-:W-:Y:S01]  /*9200*/  LEA R6, P0, R170, UR4, 0x2 ;  /* 0x00000004aa067c11 */ /* 0x000fe2000f8010ff */
[----:B------:R-:W-:Y:S01]  /*9210*/  IMAD.SHL.U32 R11, R4, 0x20, RZ ;  /* 0x00000020040b7824 */ /* 0x000fe200078e00ff */
[----:B------:R-:W-:Y:S01]  /*9220*/  ISETP.GT.AND P5, PT, R0, 0x1, P3 ;  /* 0x000000010000780c */ /* 0x000fe20001fa4270 */
[-C--:B------:R-:W-:Y:S01]  /*9230*/  FMUL R89, R89, R155.reuse ;  /* 0x0000009b59597220 */ /* 0x080fe20000400000 */
[----:B------:R-:W-:Y:S01]  /*9240*/  LEA.HI.X R7, R170, UR5, R173, 0x2, P0 ;  /* 0x00000005aa077c11 */ /* 0x000fe200080f14ad */
[-C--:B------:R-:W-:Y:S01]  /*9250*/  FMUL R21, R90, R155.reuse ;  /* 0x0000009b5a157220 */ /* 0x080fe20000400000 */
[----:B------:R-:W-:Y:S01]  /*9260*/  ISETP.GT.AND P0, PT, R3, 0x8, PT ;  /* 0x000000080300780c */ /* 0x000fe20003f04270 */
[----:B------:R-:W-:Y:S01]  /*9270*/  FMUL R91, R91, R155 ;  /* 0x0000009b5b5b7220 */ /* 0x000fe20000400000 */
[----:B------:R-:W-:Y:S01]  /*9280*/  F2FP.TF32.F32.PACK_B R15, R15 ;  /* 0x0000000fff0f723e */ /* 0x000fe200024050ff */
[-C--:B------:R-:W-:Y:S01]  /*9290*/  FMUL R93, R93, R155.reuse ;  /* 0x0000009b5d5d7220 */ /* 0x080fe20000400000 */
[----:B------:R-:W-:Y:S01]  /*92a0*/  ISETP.GT.AND P1, PT, R0, RZ, P0 ;  /* 0x000000ff0000720c */ /* 0x000fe20000724270 */
[-C--:B------:R-:W-:Y:S01]  /*92b0*/  FMUL R23, R94, R155.reuse ;  /* 0x0000009b5e177220 */ /* 0x080fe20000400000 */
[----:B------:R-:W-:Y:S01]  /*92c0*/  ISETP.GT.AND P4, PT, R0, 0x1, P0 ;  /* 0x000000010000780c */ /* 0x000fe20000784270 */
[----:B------:R0:W-:Y:S01]  /*92d0*/  @P2 STG.E desc[UR36][R6.64], R15 ;  /* 0x0000000f06002986 */ /* 0x0001e2000c101924 */
[----:B------:R-:W-:Y:S01]  /*92e0*/  SHF.L.U64.HI R9, R4, 0x5, R5 ;  /* 0x0000000504097819 */ /* 0x000fe20000010205 */
[-C--:B------:R-:W-:Y:S01]  /*92f0*/  FMUL R95, R95, R155.reuse ;  /* 0x0000009b5f5f7220 */ /* 0x080fe20000400000 */
[-C--:B------:R-:W-:Y:S01]  /*9300*/  IADD3 R12, P2, R11, R6.reuse, RZ ;  /* 0x000000060b0c7210 */ /* 0x080fe20007f5e0ff */
[----:B------:R-:W-:Y:S01]  /*9310*/  FMUL R97, R97, R155 ;  /* 0x0000009b61617220 */ /* 0x000fe20000400000 */
[----:B------:R-:W-:Y:S01]  /*9320*/  F2FP.TF32.F32.PACK_B R89, R89 ;  /* 0x00000059ff59723e */ /* 0x000fe200024050ff */
[----:B------:R-:W-:Y:S01]  /*9330*/  FMUL R99, R99, R155 ;  /* 0x0000009b63637220 */ /* 0x000fe20000400000 */
[----:B------:R-:W-:Y:S01]  /*9340*/  F2FP.TF32.F32.PACK_B R21, R21 ;  /* 0x00000015ff15723e */ /* 0x000fe200024050ff */
[----:B------:R-:W-:Y:S01]  /*9350*/  IMAD.X R13, R9, 0x1, R7, P2 ;  /* 0x00000001090d7824 */ /* 0x000fe200010e0607 */
[----:B------:R-:W-:Y:S01]  /*9360*/  F2FP.TF32.F32.PACK_B R91, R91 ;  /* 0x0000005bff5b723e */ /* 0x000fe200024050ff */
[----:B------:R-:W-:Y:S01]  /*9370*/  @P5 STG.E desc[UR36][R6.64+0x4], R89 ;  /* 0x0000045906005986 */ /* 0x000fe2000c101924 */
[----:B------:R-:W-:Y:S01]  /*9380*/  ISETP.GT.AND P5, PT, R0, 0x8, P3 ;  /* 0x000000080000780c */ /* 0x000fe20001fa4270 */
[-C--:B0-----:R-:W-:Y:S01]  /*9390*/  FMUL R15, R92, R155.reuse ;  /* 0x0000009b5c0f7220 */ /* 0x081fe20000400000 */
[C---:B------:R-:W-:Y:S01]  /*93a0*/  ISETP.GT.AND P2, PT, R0.reuse, 0x9, P3 ;  /* 0x000000090000780c */ /* 0x040fe20001f44270 */
[----:B------:R0:W-:Y:S01]  /*93b0*/  @P1 STG.E desc[UR36][R12.64], R21 ;  /* 0x000000150c001986 */ /* 0x0001e2000c101924 */
[C---:B------:R-:W-:Y:S01]  /*93c0*/  ISETP.GT.AND P1, PT, R0.reuse, 0x8, P0 ;  /* 0x000000080000780c */ /* 0x040fe20000724270 */
[----:B------:R-:W-:Y:S01]  /*93d0*/  FMUL R101, R101, R155 ;  /* 0x0000009b65657220 */ /* 0x000fe20000400000 */
[----:B------:R-:W-:Y:S01]  /*93e0*/  F2FP.TF32.F32.PACK_B R15, R15 ;  /* 0x0000000fff0f723e */ /* 0x000fe200024050ff */
[----:B------:R-:W-:Y:S01]  /*93f0*/  @P4 STG.E desc[UR36][R12.64+0x4], R91 ;  /* 0x0000045b0c004986 */ /* 0x000fe2000c101924 */
[----:B------:R-:W-:Y:S01]  /*9400*/  ISETP.GT.AND P4, PT, R0, 0x9, P0 ;  /* 0x000000090000780c */ /* 0x000fe20000784270 */
[----:B------:R-:W-:Y:S01]  /*9410*/  FMUL R103, R103, R155 ;  /* 0x0000009b67677220 */ /* 0x000fe20000400000 */
[----:B------:R-:W-:Y:S01]  /*9420*/  F2FP.TF32.F32.PACK_B R93, R93 ;  /* 0x0000005dff5d723e */ /* 0x000fe200024050ff */
[----:B------:R-:W-:Y:S01]  /*9430*/  FMUL R105, R105, R155 ;  /* 0x0000009b69697220 */ /* 0x000fe20000400000 */
[----:B------:R-:W-:Y:S01]  /*9440*/  F2FP.TF32.F32.PACK_B R23, R23 ;  /* 0x00000017ff17723e */ /* 0x000fe200024050ff */
[----:B------:R1:W-:Y:S01]  /*9450*/  @P5 STG.E desc[UR36][R6.64+0x20], R15 ;  /* 0x0000200f06005986 */ /* 0x0003e2000c101924 */
[----:B------:R-:W-:Y:S01]  /*9460*/  F2FP.TF32.F32.PACK_B R95, R95 ;  /* 0x0000005fff5f723e */ /* 0x000fe200024050ff */
[-C--:B0-----:R-:W-:Y:S01]  /*9470*/  FMUL R21, R96, R155.reuse ;  /* 0x0000009b60157220 */ /* 0x081fe20000400000 */
[C---:B------:R-:W-:Y:S01]  /*9480*/  ISETP.GT.AND P5, PT, R0.reuse, 0x10, P3 ;  /* 0x000000100000780c */ /* 0x040fe20001fa4270 */
[----:B------:R-:W-:Y:S01]  /*9490*/  @P2 STG.E desc[UR36][R6.64+0x24], R93 ;  /* 0x0000245d06002986 */ /* 0x000fe2000c101924 */
[C---:B------:R-:W-:Y:S01]  /*94a0*/  ISETP.GT.AND P2, PT, R0.reuse, 0x11, P3 ;  /* 0x000000110000780c */ /* 0x040fe20001f44270 */
[----:B------:R-:W-:Y:S01]  /*94b0*/  FMUL R107, R107, R155 ;  /* 0x0000009b6b6b7220 */ /* 0x000fe20000400000 */
[----:B------:R-:W-:Y:S01]  /*94c0*/  F2FP.TF32.F32.PACK_B R21, R21 ;  /* 0x00000015ff15723e */ /* 0x000fe200024050ff */
[----:B------:R0:W-:Y:S01]  /*94d0*/  @P1 STG.E desc[UR36][R12.64+0x20], R23 ;  /* 0x000020170c001986 */ /* 0x0001e2000c101924 */
[C---:B------:R-:W-:Y:S01]  /*94e0*/  ISETP.GT.AND P1, PT, R0.reuse, 0x10, P0 ;  /* 0x000000100000780c */ /* 0x040fe20000724270 */
[----:B------:R-:W-:Y:S01]  /*94f0*/  FMUL R109, R109, R155 ;  /* 0x0000009b6d6d7220 */ /* 0x000fe20000400000 */
[----:B------:R-:W-:Y:S01]  /*9500*/  F2FP.TF32.F32.PACK_B R97, R97 ;  /* 0x00000061ff61723e */ /* 0x000fe200024050ff */
[----:B------:R-:W-:Y:S01]  /*9510*/  @P4 STG.E desc[UR36][R12.64+0x24], R95 ;  /* 0x0000245f0c004986 */ /* 0x000fe2000c101924 */
[----:B------:R-:W-:Y:S01]  /*9520*/  ISETP.GT.AND P4, PT, R0, 0x11, P0 ;  /* 0x000000110000780c */ /* 0x000fe20000784270 */
[----:B-1----:R-:W-:Y:S01]  /*9530*/  FMUL R15, R98, R155 ;  /* 0x0000009b620f7220 */ /* 0x002fe20000400000 */
[----:B------:R-:W-:Y:S01]  /*9540*/  F2FP.TF32.F32.PACK_B R99, R99 ;  /* 0x00000063ff63723e */ /* 0x000fe200024050ff */
[----:B------:R1:W-:Y:S01]  /*9550*/  @P5 STG.E desc[UR36][R6.64+0x40], R21 ;  /* 0x0000401506005986 */ /* 0x0003e2000c101924 */
[C---:B------:R-:W-:Y:S01]  /*9560*/  ISETP.GT.AND P5, PT, R0.reuse, 0x18, P3 ;  /* 0x000000180000780c */ /* 0x040fe20001fa4270 */
[----:B------:R-:W-:Y:S01]  /*9570*/  FMUL R111, R111, R155 ;  /* 0x0000009b6f6f7220 */ /* 0x000fe20000400000 */
[----:B------:R-:W-:Y:S01]  /*9580*/  F2FP.TF32.F32.PACK_B R15, R15 ;  /* 0x0000000fff0f723e */ /* 0x000fe200024050ff */
[----:B------:R-:W-:Y:S01]  /*9590*/  @P2 STG.E desc[UR36][R6.64+0x44], R97 ;  /* 0x0000446106002986 */ /* 0x000fe2000c101924 */
[----:B------:R-:W-:Y:S01]  /*95a0*/  ISETP.GT.AND P2, PT, R0, 0x19, P3 ;  /* 0x000000190000780c */ /* 0x000fe20001f44270 */
[----:B0-----:R-:W-:Y:S01]  /*95b0*/  FMUL R23, R100, R155 ;  /* 0x0000009b64177220 */ /* 0x001fe20000400000 */
        /* <DEDUP_REMOVED lines=177> */
[----:B------:R-:W-:Y:S01]  /*a0d0*/  @P1 STG.E desc[UR36][R12.64+0x1a0], R23 ;  /* 0x0001a0170c001986 */ /* 0x000fe2000c101924 */
        /* <DEDUP_REMOVED lines=11> */
[-C--:B------:R-:W-:Y:S01]  /*a190*/  FMUL R33, R33, R155.reuse ;  /* 0x0000009b21217220 */ /* 0x080fe20000400000 */
[----:B------:R-:W-:Y:S01]  /*a1a0*/  ISETP.GT.AND P3, PT, R0, 0x79, P3 ;  /* 0x000000790000780c */ /* 0x000fe20001f64270 */
[----:B------:R-:W-:Y:S01]  /*a1b0*/  @P1 STG.E desc[UR36][R6.64+0x1c4], R145 ;  /* 0x0001c49106001986 */ /* 0x000fe2000c101924 */
[----:B------:R-:W-:Y:S01]  /*a1c0*/  ISETP.GT.AND P1, PT, R3, 0x80, PT ;  /* 0x000000800300780c */ /* 0x000fe20003f24270 */
[----:B------:R-:W-:Y:S01]  /*a1d0*/  FMUL R35, R35, R155 ;  /* 0x0000009b23237220 */ /* 0x000fe20000400000 */
[----:B------:R-:W-:Y:S01]  /*a1e0*/  F2FP.TF32.F32.PACK_B R149, R149 ;  /* 0x00000095ff95723e */ /* 0x000fe200024050ff */
[----:B------:R1:W-:Y:S01]  /*a1f0*/  @P2 STG.E desc[UR36][R12.64+0x1c0], R15 ;  /* 0x0001c00f0c002986 */ /* 0x0003e2000c101924 */
[----:B------:R-:W-:Y:S01]  /*a200*/  ISETP.GT.AND P2, PT, R3, 0x88, PT ;  /* 0x000000880300780c */ /* 0x000fe20003f44270 */
[-C--:B------:R-:W-:Y:S01]  /*a210*/  FMUL R3, R148, R155.reuse ;  /* 0x0000009b94037220 */ /* 0x080fe20000400000 */
[-C--:B0-----:R-:W-:Y:S01]  /*a220*/  FMUL R21, R150, R155.reuse ;  /* 0x0000009b96157220 */ /* 0x081fe20000400000 */
[----:B------:R-:W-:Y:S01]  /*a230*/  @P4 STG.E desc[UR36][R12.64+0x1c4], R147 ;  /* 0x0001c4930c004986 */ /* 0x000fe2000c101924 */
[C---:B------:R-:W-:Y:S01]  /*a240*/  ISETP.GT.AND P4, PT, R0.reuse, 0x78, P0 ;  /* 0x000000780000780c */ /* 0x040fe20000784270 */
[-C--:B------:R-:W-:Y:S01]  /*a250*/  FMUL R37, R37, R155.reuse ;  /* 0x0000009b25257220 */ /* 0x080fe20000400000 */
[----:B------:R-:W-:Y:S01]  /*a260*/  ISETP.GT.AND P0, PT, R0, 0x79, P0 ;  /* 0x000000790000780c */ /* 0x000fe20000704270 */
[----:B------:R-:W-:Y:S01]  /*a270*/  FMUL R39, R39, R155 ;  /* 0x0000009b27277220 */ /* 0x000fe20000400000 */
[----:B------:R-:W-:Y:S01]  /*a280*/  F2FP.TF32.F32.PACK_B R3, R3 ;  /* 0x00000003ff03723e */ /* 0x000fe200024050ff */
[----:B------:R-:W-:Y:S01]  /*a290*/  FMUL R41, R41, R155 ;  /* 0x0000009b29297220 */ /* 0x000fe20000400000 */
[----:B------:R-:W-:Y:S01]  /*a2a0*/  F2FP.TF32.F32.PACK_B R21, R21 ;  /* 0x00000015ff15723e */ /* 0x000fe200024050ff */
[C---:B-1----:R-:W-:Y:S01]  /*a2b0*/  IMAD.SHL.U32 R15, R4.reuse, 0x200, RZ ;  /* 0x00000200040f7824 */ /* 0x042fe200078e00ff */
[----:B------:R-:W-:Y:S01]  /*a2c0*/  F2FP.TF32.F32.PACK_B R151, R151 ;  /* 0x00000097ff97723e */ /* 0x000fe200024050ff */
[----:B------:R0:W-:Y:S01]  /*a2d0*/  @P5 STG.E desc[UR36][R6.64+0x1e0], R3 ;  /* 0x0001e00306005986 */ /* 0x0001e2000c101924 */
[----:B------:R-:W-:Y:S01]  /*a2e0*/  SHF.L.U64.HI R5, R4, 0x9, R5 ;  /* 0x0000000904057819 */ /* 0x000fe20000010205 */
[----:B------:R-:W-:Y:S01]  /*a2f0*/  FMUL R43, R43, R155 ;  /* 0x0000009b2b2b7220 */ /* 0x000fe20000400000 */
[----:B------:R-:W-:Y:S01]  /*a300*/  F2FP.TF32.F32.PACK_B R25, R25 ;  /* 0x00000019ff19723e */ /* 0x000fe200024050ff */
[----:B------:R-:W-:Y:S01]  /*a310*/  @P3 STG.E desc[UR36][R6.64+0x1e4], R149 ;  /* 0x0001e49506003986 */ /* 0x000fe2000c101924 */
[-C--:B------:R-:W-:Y:S01]  /*a320*/  IADD3 R4, P3, R15, R6.reuse, RZ ;  /* 0x000000060f047210 */ /* 0x080fe20007f7e0ff */
[----:B------:R-:W-:Y:S01]  /*a330*/  FMUL R45, R45, R155 ;  /* 0x0000009b2d2d7220 */ /* 0x000fe20000400000 */
[----:B------:R-:W-:Y:S01]  /*a340*/  F2FP.TF32.F32.PACK_B R27, R27 ;  /* 0x0000001bff1b723e */ /* 0x000fe200024050ff */
[----:B------:R1:W-:Y:S01]  /*a350*/  @P4 STG.E desc[UR36][R12.64+0x1e0], R21 ;  /* 0x0001e0150c004986 */ /* 0x0003e2000c101924 */
[----:B------:R-:W-:Y:S01]  /*a360*/  IADD3 R14, P4, P5, R11, R6, R15 ;  /* 0x000000060b0e7210 */ /* 0x000fe20007d9e00f */
[----:B------:R-:W-:Y:S01]  /*a370*/  FMUL R47, R47, R155 ;  /* 0x0000009b2f2f7220 */ /* 0x000fe20000400000 */
[----:B------:R-:W-:Y:S01]  /*a380*/  F2FP.TF32.F32.PACK_B R29, R29 ;  /* 0x0000001dff1d723e */ /* 0x000fe200024050ff */
[----:B------:R2:W-:Y:S01]  /*a390*/  @P0 STG.E desc[UR36][R12.64+0x1e4], R151 ;  /* 0x0001e4970c000986 */ /* 0x0005e2000c101924 */
[----:B------:R-:W-:Y:S01]  /*a3a0*/  ISETP.GT.AND P0, PT, R0, RZ, P1 ;  /* 0x000000ff0000720c */ /* 0x000fe20000f04270 */
[----:B0-----:R-:W-:Y:S01]  /*a3b0*/  FMUL R3, R24, R155 ;  /* 0x0000009b18037220 */ /* 0x001fe20000400000 */
[----:B------:R-:W-:Y:S01]  /*a3c0*/  IADD3.X R15, R9, R7, R5, P4, P5 ;  /* 0x00000007090f7210 */ /* 0x000fe200027ea405 */
[----:B------:R-:W-:Y:S01]  /*a3d0*/  IMAD.X R5, R5, 0x1, R7, P3 ;  /* 0x0000000105057824 */ /* 0x000fe200018e0607 */
[C---:B------:R-:W-:Y:S01]  /*a3e0*/  ISETP.GT.AND P5, PT, R0.reuse, 0x1, P1 ;  /* 0x000000010000780c */ /* 0x040fe20000fa4270 */
[-C--:B------:R-:W-:Y:S01]  /*a3f0*/  FMUL R49, R49, R155.reuse ;  /* 0x0000009b31317220 */ /* 0x080fe20000400000 */
[----:B------:R-:W-:Y:S01]  /*a400*/  ISETP.GT.AND P4, PT, R0, RZ, P2 ;  /* 0x000000ff0000720c */ /* 0x000fe20001784270 */
[----:B-1----:R-:W-:Y:S01]  /*a410*/  FMUL R21, R26, R155 ;  /* 0x0000009b1a157220 */ /* 0x002fe20000400000 */
[----:B------:R-:W-:Y:S01]  /*a420*/  F2FP.TF32.F32.PACK_B R3, R3 ;  /* 0x00000003ff03723e */ /* 0x000fe200024050ff */
[-C--:B------:R-:W-:Y:S01]  /*a430*/  FMUL R51, R51, R155.reuse ;  /* 0x0000009b33337220 */ /* 0x080fe20000400000 */
[-C--:B------:R-:W-:Y:S01]  /*a440*/  IADD3 R6, P3, R11, R4.reuse, RZ ;  /* 0x000000040b067210 */ /* 0x080fe20007f7e0ff */
[----:B--2---:R-:W-:Y:S01]  /*a450*/  FMUL R13, R28, R155 ;  /* 0x0000009b1c0d7220 */ /* 0x004fe20000400000 */
[----:B------:R-:W-:Y:S01]  /*a460*/  F2FP.TF32.F32.PACK_B R21, R21 ;  /* 0x00000015ff15723e */ /* 0x000fe200024050ff */
[----:B------:R0:W-:Y:S01]  /*a470*/  @P0 STG.E desc[UR36][R4.64], R3 ;  /* 0x0000000304000986 */ /* 0x0001e2000c101924 */
[C---:B------:R-:W-:Y:S01]  /*a480*/  ISETP.GT.AND P0, PT, R0.reuse, 0x1, P2 ;  /* 0x000000010000780c */ /* 0x040fe20001704270 */
[--C-:B------:R-:W-:Y:S01]  /*a490*/  IMAD.X R7, R9, 0x1, R5.reuse, P3 ;  /* 0x0000000109077824 */ /* 0x100fe200018e0605 */
[C---:B------:R-:W-:Y:S01]  /*a4a0*/  ISETP.GT.AND P3, PT, R0.reuse, 0x9, P1 ;  /* 0x000000090000780c */ /* 0x040fe20000f64270 */
[----:B------:R-:W-:Y:S01]  /*a4b0*/  @P5 STG.E desc[UR36][R4.64+0x4], R25 ;  /* 0x0000041904005986 */ /* 0x000fe2000c101924 */
[----:B------:R-:W-:Y:S01]  /*a4c0*/  F2FP.TF32.F32.PACK_B R13, R13 ;  /* 0x0000000dff0d723e */ /* 0x000fe200024050ff */
[-C--:B------:R-:W-:Y:S01]  /*a4d0*/  FMUL R53, R53, R155.reuse ;  /* 0x0000009b35357220 */ /* 0x080fe20000400000 */
[----:B------:R-:W-:Y:S01]  /*a4e0*/  IADD3 R8, P5, R11, R4, RZ ;  /* 0x000000040b087210 */ /* 0x000fe20007fbe0ff */
[----:B------:R1:W-:Y:S01]  /*a4f0*/  @P4 STG.E desc[UR36][R6.64], R21 ;  /* 0x0000001506004986 */ /* 0x0003e2000c101924 */
[----:B------:R-:W-:Y:S01]  /*a500*/  ISETP.GT.AND P4, PT, R0, 0x8, P1 ;  /* 0x000000080000780c */ /* 0x000fe20000f84270 */
[----:B------:R-:W-:Y:S01]  /*a510*/  FMUL R11, R32, R155 ;  /* 0x0000009b200b7220 */ /* 0x000fe20000400000 */
[----:B------:R-:W-:Y:S01]  /*a520*/  F2FP.TF32.F32.PACK_B R31, R31 ;  /* 0x0000001fff1f723e */ /* 0x000fe200024050ff */
[-C--:B0-----:R-:W-:Y:S01]  /*a530*/  FMUL R3, R30, R155.reuse ;  /* 0x0000009b1e037220 */ /* 0x081fe20000400000 */
[----:B------:R-:W-:Y:S01]  /*a540*/  IMAD.X R9, R9, 0x1, R5, P5 ;  /* 0x0000000109097824 */ /* 0x000fe200028e0605 */
[----:B------:R-:W-:Y:S01]  /*a550*/  @P0 STG.E desc[UR36][R6.64+0x4], R27 ;  /* 0x0000041b06000986 */ /* 0x000fe2000c101924 */
[C---:B------:R-:W-:Y:S01]  /*a560*/  ISETP.GT.AND P0, PT, R0.reuse, 0x8, P2 ;  /* 0x000000080000780c */ /* 0x040fe20001704270 */
[----:B------:R-:W-:Y:S01]  /*a570*/  FMUL R55, R55, R155 ;  /* 0x0000009b37377220 */ /* 0x000fe20000400000 */
[----:B------:R-:W-:Y:S01]  /*a580*/  F2FP.TF32.F32.PACK_B R3, R3 ;  /* 0x00000003ff03723e */ /* 0x000fe200024050ff */
[----:B------:R-:W-:Y:S01]  /*a590*/  @P3 STG.E desc[UR36][R4.64+0x24], R29 ;  /* 0x0000241d04003986 */ /* 0x000fe2000c101924 */
[----:B------:R-:W-:Y:S01]  /*a5a0*/  ISETP.GT.AND P5, PT, R0, 0x10, P1 ;  /* 0x000000100000780c */ /* 0x000fe20000fa4270 */
[-C--:B-1----:R-:W-:Y:S01]  /*a5b0*/  FMUL R21, R36, R155.reuse ;  /* 0x0000009b24157220 */ /* 0x082fe20000400000 */
[C---:B------:R-:W-:Y:S01]  /*a5c0*/  ISETP.GT.AND P3, PT, R0.reuse, 0x11, P1 ;  /* 0x000000110000780c */ /* 0x040fe20000f64270 */
[----:B------:R0:W-:Y:S01]  /*a5d0*/  @P4 STG.E desc[UR36][R4.64+0x20], R13 ;  /* 0x0000200d04004986 */ /* 0x0001e2000c101924 */
[C---:B------:R-:W-:Y:S01]  /*a5e0*/  ISETP.GT.AND P4, PT, R0.reuse, 0x9, P2 ;  /* 0x000000090000780c */ /* 0x040fe20001784270 */
[----:B------:R-:W-:Y:S01]  /*a5f0*/  FMUL R57, R57, R155 ;  /* 0x0000009b39397220 */ /* 0x000fe20000400000 */
[----:B------:R-:W-:Y:S01]  /*a600*/  F2FP.TF32.F32.PACK_B R11, R11 ;  /* 0x0000000bff0b723e */ /* 0x000fe200024050ff */
[----:B------:R-:W-:Y:S01]  /*a610*/  FMUL R59, R59, R155 ;  /* 0x0000009b3b3b7220 */ /* 0x000fe20000400000 */
[----:B------:R-:W-:Y:S01]  /*a620*/  F2FP.TF32.F32.PACK_B R33, R33 ;  /* 0x00000021ff21723e */ /* 0x000fe200024050ff */
[----:B------:R1:W-:Y:S01]  /*a630*/  @P0 STG.E desc[UR36][R8.64+0x20], R3 ;  /* 0x0000200308000986 */ /* 0x0003e2000c101924 */
[----:B------:R-:W-:Y:S01]  /*a640*/  ISETP.GT.AND P0, PT, R0, 0x10, P2 ;  /* 0x000000100000780c */ /* 0x000fe20001704270 */
[----:B------:R-:W-:Y:S01]  /*a650*/  FMUL R61, R61, R155 ;  /* 0x0000009b3d3d7220 */ /* 0x000fe20000400000 */
[----:B------:R-:W-:Y:S01]  /*a660*/  F2FP.TF32.F32.PACK_B R35, R35 ;  /* 0x00000023ff23723e */ /* 0x000fe200024050ff */
[----:B------:R-:W-:Y:S01]  /*a670*/  FMUL R63, R63, R155 ;  /* 0x0000009b3f3f7220 */ /* 0x000fe20000400000 */
[----:B------:R-:W-:Y:S01]  /*a680*/  F2FP.TF32.F32.PACK_B R21, R21 ;  /* 0x00000015ff15723e */ /* 0x000fe200024050ff */
[----:B0-----:R-:W-:Y:S01]  /*a690*/  FMUL R13, R34, R155 ;  /* 0x0000009b220d7220 */ /* 0x001fe20000400000 */
[----:B------:R-:W-:Y:S01]  /*a6a0*/  F2FP.TF32.F32.PACK_B R37, R37 ;  /* 0x00000025ff25723e */ /* 0x000fe200024050ff */
[----:B------:R-:W-:Y:S01]  /*a6b0*/  @P4 STG.E desc[UR36][R14.64+0x24], R31 ;  /* 0x0000241f0e004986 */ /* 0x000fe2000c101924 */
[C---:B------:R-:W-:Y:S01]  /*a6c0*/  ISETP.GT.AND P4, PT, R0.reuse, 0x11, P2 ;  /* 0x000000110000780c */ /* 0x040fe20001784270 */
[----:B------:R-:W-:Y:S01]  /*a6d0*/  FMUL R65, R65, R155 ;  /* 0x0000009b41417220 */ /* 0x000fe20000400000 */
[----:B------:R-:W-:Y:S01]  /*a6e0*/  F2FP.TF32.F32.PACK_B R13, R13 ;  /* 0x0000000dff0d723e */ /* 0x000fe200024050ff */
[----:B------:R0:W-:Y:S01]  /*a6f0*/  @P5 STG.E desc[UR36][R4.64+0x40], R11 ;  /* 0x0000400b04005986 */ /* 0x0001e2000c101924 */
[----:B------:R-:W-:Y:S01]  /*a700*/  ISETP.GT.AND P5, PT, R0, 0x18, P1 ;  /* 0x000000180000780c */ /* 0x000fe20000fa4270 */
[----:B------:R-:W-:-:S02]  /*a710*/  @P0 IMAD.MOV.U32 R6, RZ, RZ, R14 ;  /* 0x000000ffff060224 */ /* 0x000fc400078e000e */
[-C--:B-1----:R-:W-:Y:S01]  /*a720*/  FMUL R3, R38, R155.reuse ;  /* 0x0000009b26037220 */ /* 0x082fe20000400000 */
[--C-:B------:R-:W-:Y:S01]  /*a730*/  @P0 IMAD.MOV.U32 R7, RZ, RZ, R15.reuse ;  /* 0x000000ffff070224 */ /* 0x100fe200078e000f */
[----:B------:R-:W-:Y:S01]  /*a740*/  @P3 STG.E desc[UR36][R4.64+0x44], R33 ;  /* 0x0000442104003986 */ /* 0x000fe2000c101924 */
[----:B------:R-:W-:Y:S01]  /*a750*/  ISETP.GT.AND P3, PT, R0, 0x19, P1 ;  /* 0x000000190000780c */ /* 0x000fe20000f64270 */
[----:B------:R-:W-:Y:S01]  /*a760*/  FMUL R9, R40, R155 ;  /* 0x0000009b28097220 */ /* 0x000fe20000400000 */
[----:B------:R-:W-:Y:S01]  /*a770*/  F2FP.TF32.F32.PACK_B R3, R3 ;  /* 0x00000003ff03723e */ /* 0x000fe200024050ff */
[----:B------:R1:W-:Y:S01]  /*a780*/  @P0 STG.E desc[UR36][R6.64+0x40], R13 ;  /* 0x0000400d06000986 */ /* 0x0003e2000c101924 */
[----:B------:R-:W-:Y:S01]  /*a790*/  ISETP.GT.AND P0, PT, R0, 0x18, P2 ;  /* 0x000000180000780c */ /* 0x000fe20001704270 */
[----:B------:R-:W-:Y:S01]  /*a7a0*/  FMUL R67, R67, R155 ;  /* 0x0000009b43437220 */ /* 0x000fe20000400000 */
[----:B------:R-:W-:Y:S01]  /*a7b0*/  F2FP.TF32.F32.PACK_B R39, R39 ;  /* 0x00000027ff27723e */ /* 0x000fe200024050ff */
[----:B0-----:R-:W-:Y:S01]  /*a7c0*/  FMUL R11, R42, R155 ;  /* 0x0000009b2a0b7220 */ /* 0x001fe20000400000 */
[----:B------:R-:W-:Y:S01]  /*a7d0*/  F2FP.TF32.F32.PACK_B R9, R9 ;  /* 0x00000009ff09723e */ /* 0x000fe200024050ff */
[----:B------:R-:W-:Y:S01]  /*a7e0*/  FMUL R69, R69, R155 ;  /* 0x0000009b45457220 */ /* 0x000fe20000400000 */
[----:B------:R-:W-:Y:S01]  /*a7f0*/  F2FP.TF32.F32.PACK_B R41, R41 ;  /* 0x00000029ff29723e */ /* 0x000fe200024050ff */
[----:B------:R-:W-:Y:S01]  /*a800*/  FMUL R71, R71, R155 ;  /* 0x0000009b47477220 */ /* 0x000fe20000400000 */
[----:B------:R-:W-:Y:S01]  /*a810*/  F2FP.TF32.F32.PACK_B R11, R11 ;  /* 0x0000000bff0b723e */ /* 0x000fe200024050ff */
[----:B------:R-:W-:Y:S01]  /*a820*/  FMUL R73, R73, R155 ;  /* 0x0000009b49497220 */ /* 0x000fe20000400000 */
[----:B------:R-:W-:Y:S01]  /*a830*/  F2FP.TF32.F32.PACK_B R43, R43 ;  /* 0x0000002bff2b723e */ /* 0x000fe200024050ff */
[--C-:B-1----:R-:W-:Y:S01]  /*a840*/  @P4 IMAD.MOV.U32 R6, RZ, RZ, R14.reuse ;  /* 0x000000ffff064224 */ /* 0x102fe200078e000e */
[----:B------:R-:W-:Y:S01]  /*a850*/  F2FP.TF32.F32.PACK_B R45, R45 ;  /* 0x0000002dff2d723e */ /* 0x000fe200024050ff */
[--C-:B------:R-:W-:Y:S01]  /*a860*/  @P4 IMAD.MOV.U32 R7, RZ, RZ, R15.reuse ;  /* 0x000000ffff074224 */ /* 0x100fe200078e000f */
[----:B------:R-:W-:Y:S01]  /*a870*/  F2FP.TF32.F32.PACK_B R47, R47 ;  /* 0x0000002fff2f723e */ /* 0x000fe200024050ff */
[----:B------:R-:W-:Y:S01]  /*a880*/  FMUL R75, R75, R155 ;  /* 0x0000009b4b4b7220 */ /* 0x000fe20000400000 */
[----:B------:R-:W-:Y:S01]  /*a890*/  F2FP.TF32.F32.PACK_B R49, R49 ;  /* 0x00000031ff31723e */ /* 0x000fe200024050ff */
[-C--:B------:R-:W-:Y:S01]  /*a8a0*/  FMUL R77, R77, R155.reuse ;  /* 0x0000009b4d4d7220 */ /* 0x080fe20000400000 */
[----:B------:R0:W-:Y:S01]  /*a8b0*/  @P4 STG.E desc[UR36][R6.64+0x44], R35 ;  /* 0x0000442306004986 */ /* 0x0001e2000c101924 */
[C---:B------:R-:W-:Y:S01]  /*a8c0*/  ISETP.GT.AND P4, PT, R0.reuse, 0x19, P2 ;  /* 0x000000190000780c */ /* 0x040fe20001784270 */
[----:B------:R-:W-:Y:S01]  /*a8d0*/  FMUL R79, R79, R155 ;  /* 0x0000009b4f4f7220 */ /* 0x000fe20000400000 */
[----:B------:R-:W-:Y:S01]  /*a8e0*/  F2FP.TF32.F32.PACK_B R51, R51 ;  /* 0x00000033ff33723e */ /* 0x000fe200024050ff */
[----:B------:R1:W-:Y:S01]  /*a8f0*/  @P5 STG.E desc[UR36][R4.64+0x60], R21 ;  /* 0x0000601504005986 */ /* 0x0003e2000c101924 */
[----:B------:R-:W-:Y:S01]  /*a900*/  ISETP.GT.AND P5, PT, R0, 0x20, P1 ;  /* 0x000000200000780c */ /* 0x000fe20000fa4270 */
[----:B------:R-:W-:Y:S01]  /*a910*/  FMUL R13, R80, R155 ;  /* 0x0000009b500d7220 */ /* 0x000fe20000400000 */
[----:B------:R-:W-:Y:S01]  /*a920*/  F2FP.TF32.F32.PACK_B R53, R53 ;  /* 0x00000035ff35723e */ /* 0x000fe200024050ff */
[----:B------:R-:W-:Y:S01]  /*a930*/  @P3 STG.E desc[UR36][R4.64+0x64], R37 ;  /* 0x0000642504003986 */ /* 0x000fe2000c101924 */
[----:B------:R-:W-:Y:S01]  /*a940*/  ISETP.GT.AND P3, PT, R0, 0x21, P1 ;  /* 0x000000210000780c */ /* 0x000fe20000f64270 */
[----:B------:R-:W-:Y:S01]  /*a950*/  FMUL R81, R81, R155 ;  /* 0x0000009b51517220 */ /* 0x000fe20000400000 */
[----:B------:R-:W-:Y:S01]  /*a960*/  F2FP.TF32.F32.PACK_B R55, R55 ;  /* 0x00000037ff37723e */ /* 0x000fe200024050ff */
[----:B0-----:R-:W-:Y:S01]  /*a970*/  @P0 IMAD.MOV.U32 R6, RZ, RZ, R14 ;  /* 0x000000ffff060224 */ /* 0x001fe200078e000e */
[----:B------:R-:W-:Y:S01]  /*a980*/  F2FP.TF32.F32.PACK_B R57, R57 ;  /* 0x00000039ff39723e */ /* 0x000fe200024050ff */
[----:B------:R-:W-:Y:S01]  /*a990*/  @P0 IMAD.MOV.U32 R7, RZ, RZ, R15 ;  /* 0x000000ffff070224 */ /* 0x000fe200078e000f */
[----:B------:R-:W-:Y:S01]  /*a9a0*/  F2FP.TF32.F32.PACK_B R59, R59 ;  /* 0x0000003bff3b723e */ /* 0x000fe200024050ff */
[----:B------:R-:W-:Y:S01]  /*a9b0*/  FMUL R83, R83, R155 ;  /* 0x0000009b53537220 */ /* 0x000fe20000400000 */
[----:B------:R-:W-:Y:S01]  /*a9c0*/  F2FP.TF32.F32.PACK_B R61, R61 ;  /* 0x0000003dff3d723e */ /* 0x000fe200024050ff */
[-C--:B-1----:R-:W-:Y:S01]  /*a9d0*/  FMUL R21, R84, R155.reuse ;  /* 0x0000009b54157220 */ /* 0x082fe20000400000 */
[----:B------:R0:W-:Y:S01]  /*a9e0*/  @P0 STG.E desc[UR36][R6.64+0x60], R3 ;  /* 0x0000600306000986 */ /* 0x0001e2000c101924 */
[----:B------:R-:W-:Y:S01]  /*a9f0*/  ISETP.GT.AND P0, PT, R0, 0x20, P2 ;  /* 0x000000200000780c */ /* 0x000fe20001704270 */
[----:B------:R-:W-:Y:S01]  /*aa00*/  FMUL R85, R85, R155 ;  /* 0x0000009b55557220 */ /* 0x000fe20000400000 */
[----:B------:R-:W-:Y:S01]  /*aa10*/  F2FP.TF32.F32.PACK_B R63, R63 ;  /* 0x0000003fff3f723e */ /* 0x000fe200024050ff */
[----:B------:R-:W-:Y:S01]  /*aa20*/  FMUL R87, R87, R155 ;  /* 0x0000009b57577220 */ /* 0x000fe20000400000 */
[----:B------:R-:W-:-:S02]  /*aa30*/  F2FP.TF32.F32.PACK_B R65, R65 ;  /* 0x00000041ff41723e */ /* 0x000fc400024050ff */
[----:B------:R-:W-:Y:S02]  /*aa40*/  F2FP.TF32.F32.PACK_B R67, R67 ;  /* 0x00000043ff43723e */ /* 0x000fe400024050ff */
[----:B------:R-:W-:Y:S02]  /*aa50*/  F2FP.TF32.F32.PACK_B R69, R69 ;  /* 0x00000045ff45723e */ /* 0x000fe400024050ff */
[----:B------:R-:W-:Y:S01]  /*aa60*/  F2FP.TF32.F32.PACK_B R71, R71 ;  /* 0x00000047ff47723e */ /* 0x000fe200024050ff */
[----:B0-----:R-:W-:Y:S02]  /*aa70*/  @P4 IMAD.MOV.U32 R6, RZ, RZ, R14 ;  /* 0x000000ffff064224 */ /* 0x001fe400078e000e */
[----:B------:R-:W-:Y:S01]  /*aa80*/  FMUL R3, R44, R155 ;  /* 0x0000009b2c037220 */ /* 0x000fe20000400000 */
[----:B------:R-:W-:Y:S01]  /*aa90*/  @P4 IMAD.MOV.U32 R7, RZ, RZ, R15 ;  /* 0x000000ffff074224 */ /* 0x000fe200078e000f */
[----:B------:R-:W-:Y:S02]  /*aaa0*/  F2FP.TF32.F32.PACK_B R73, R73 ;  /* 0x00000049ff49723e */ /* 0x000fe400024050ff */
[----:B------:R-:W-:-:S02]  /*aab0*/  F2FP.TF32.F32.PACK_B R75, R75 ;  /* 0x0000004bff4b723e */ /* 0x000fc400024050ff */
[----:B------:R0:W-:Y:S01]  /*aac0*/  @P4 STG.E desc[UR36][R6.64+0x64], R39 ;  /* 0x0000642706004986 */ /* 0x0001e2000c101924 */
[C---:B------:R-:W-:Y:S02]  /*aad0*/  ISETP.GT.AND P4, PT, R0.reuse, 0x21, P2 ;  /* 0x000000210000780c */ /* 0x040fe40001784270 */
[----:B------:R-:W-:Y:S01]  /*aae0*/  F2FP.TF32.F32.PACK_B R3, R3 ;  /* 0x00000003ff03723e */ /* 0x000fe200024050ff */
[----:B------:R1:W-:Y:S01]  /*aaf0*/  @P5 STG.E desc[UR36][R4.64+0x80], R9 ;  /* 0x0000800904005986 */ /* 0x0003e2000c101924 */
[C---:B------:R-:W-:Y:S02]  /*ab00*/  ISETP.GT.AND P5, PT, R0.reuse, 0x28, P1 ;  /* 0x000000280000780c */ /* 0x040fe40000fa4270 */
[----:B------:R-:W-:Y:S01]  /*ab10*/  F2FP.TF32.F32.PACK_B R77, R77 ;  /* 0x0000004dff4d723e */ /* 0x000fe200024050ff */
[----:B------:R-:W-:Y:S01]  /*ab20*/  @P3 STG.E desc[UR36][R4.64+0x84], R41 ;  /* 0x0000842904003986 */ /* 0x000fe2000c101924 */
[----:B------:R-:W-:Y:S02]  /*ab30*/  ISETP.GT.AND P3, PT, R0, 0x29, P1 ;  /* 0x000000290000780c */ /* 0x000fe40000f64270 */
[----:B------:R-:W-:Y:S01]  /*ab40*/  F2FP.TF32.F32.PACK_B R79, R79 ;  /* 0x0000004fff4f723e */ /* 0x000fe200024050ff */
[----:B0-----:R-:W-:Y:S01]  /*ab50*/  @P0 IMAD.MOV.U32 R6, RZ, RZ, R14 ;  /* 0x000000ffff060224 */ /* 0x001fe200078e000e */
[----:B------:R-:W-:Y:S01]  /*ab60*/  F2FP.TF32.F32.PACK_B R13, R13 ;  /* 0x0000000dff0d723e */ /* 0x000fe200024050ff */
[----:B------:R-:W-:Y:S01]  /*ab70*/  @P0 IMAD.MOV.U32 R7, RZ, RZ, R15 ;  /* 0x000000ffff070224 */ /* 0x000fe200078e000f */
[----:B------:R-:W-:Y:S01]  /*ab80*/  F2FP.TF32.F32.PACK_B R81, R81 ;  /* 0x00000051ff51723e */ /* 0x000fe200024050ff */
[----:B-1----:R-:W-:Y:S01]  /*ab90*/  FMUL R9, R46, R155 ;  /* 0x0000009b2e097220 */ /* 0x002fe20000400000 */
[----:B------:R-:W-:-:S02]  /*aba0*/  F2FP.TF32.F32.PACK_B R83, R83 ;  /* 0x00000053ff53723e */ /* 0x000fc400024050ff */
[----:B------:R0:W-:Y:S01]  /*abb0*/  @P0 STG.E desc[UR36][R6.64+0x80], R11 ;  /* 0x0000800b06000986 */ /* 0x0001e2000c101924 */
[----:B------:R-:W-:Y:S02]  /*abc0*/  ISETP.GT.AND P0, PT, R0, 0x28, P2 ;  /* 0x000000280000780c */ /* 0x000fe40001704270 */
[----:B------:R-:W-:Y:S02]  /*abd0*/  F2FP.TF32.F32.PACK_B R9, R9 ;  /* 0x00000009ff09723e */ /* 0x000fe400024050ff */
[----:B------:R-:W-:Y:S02]  /*abe0*/  F2FP.TF32.F32.PACK_B R21, R21 ;  /* 0x00000015ff15723e */ /* 0x000fe400024050ff */
[----:B------:R-:W-:Y:S02]  /*abf0*/  F2FP.TF32.F32.PACK_B R85, R85 ;  /* 0x00000055ff55723e */ /* 0x000fe400024050ff */
[----:B------:R-:W-:Y:S01]  /*ac00*/  F2FP.TF32.F32.PACK_B R87, R87 ;  /* 0x00000057ff57723e */ /* 0x000fe200024050ff */
[----:B0-----:R-:W-:-:S02]  /*ac10*/  @P4 IMAD.MOV.U32 R6, RZ, RZ, R14 ;  /* 0x000000ffff064224 */ /* 0x001fc400078e000e */
[----:B------:R-:W-:Y:S01]  /*ac20*/  FMUL R11, R48, R155 ;  /* 0x0000009b300b7220 */ /* 0x000fe20000400000 */
[----:B------:R-:W-:-:S04]  /*ac30*/  @P4 IMAD.MOV.U32 R7, RZ, RZ, R15 ;  /* 0x000000ffff074224 */ /* 0x000fc800078e000f */
[----:B------:R-:W-:Y:S01]  /*ac40*/  F2FP.TF32.F32.PACK_B R11, R11 ;  /* 0x0000000bff0b723e */ /* 0x000fe200024050ff */
[----:B------:R0:W-:Y:S01]  /*ac50*/  @P4 STG.E desc[UR36][R6.64+0x84], R43 ;  /* 0x0000842b06004986 */ /* 0x0001e2000c101924 */
[----:B------:R-:W-:-:S03]  /*ac60*/  ISETP.GT.AND P4, PT, R0, 0x29, P2 ;  /* 0x000000290000780c */ /* 0x000fc60001784270 */
[----:B------:R1:W-:Y:S01]  /*ac70*/  @P5 STG.E desc[UR36][R4.64+0xa0], R3 ;  /* 0x0000a00304005986 */ /* 0x0003e2000c101924 */
[----:B------:R-:W-:-:S03]  /*ac80*/  ISETP.GT.AND P5, PT, R0, 0x30, P1 ;  /* 0x000000300000780c */ /* 0x000fc60000fa4270 */
[----:B------:R-:W-:Y:S01]  /*ac90*/  @P3 STG.E desc[UR36][R4.64+0xa4], R45 ;  /* 0x0000a42d04003986 */ /* 0x000fe2000c101924 */
[----:B------:R-:W-:Y:S01]  /*aca0*/  ISETP.GT.AND P3, PT, R0, 0x31, P1 ;  /* 0x000000310000780c */ /* 0x000fe20000f64270 */
[----:B0-----:R-:W-:Y:S02]  /*acb0*/  @P0 IMAD.MOV.U32 R6, RZ, RZ, R14 ;  /* 0x000000ffff060224 */ /* 0x001fe400078e000e */
[----:B------:R-:W-:Y:S02]  /*acc0*/  @P0 IMAD.MOV.U32 R7, RZ, RZ, R15 ;  /* 0x000000ffff070224 */ /* 0x000fe400078e000f */
[----:B-1----:R-:W-:-:S03]  /*acd0*/  FMUL R3, R50, R155 ;  /* 0x0000009b32037220 */ /* 0x002fc60000400000 */
[----:B------:R0:W-:Y:S01]  /*ace0*/  @P0 STG.E desc[UR36][R6.64+0xa0], R9 ;  /* 0x0000a00906000986 */ /* 0x0001e2000c101924 */
[----:B------:R-:W-:Y:S02]  /*acf0*/  ISETP.GT.AND P0, PT, R0, 0x30, P2 ;  /* 0x000000300000780c */ /* 0x000fe40001704270 */
[----:B------:R-:W-:Y:S01]  /*ad00*/  F2FP.TF32.F32.PACK_B R3, R3 ;  /* 0x00000003ff03723e */ /* 0x000fe200024050ff */
[----:B0-----:R-:W-:Y:S02]  /*ad10*/  @P4 IMAD.MOV.U32 R6, RZ, RZ, R14 ;  /* 0x000000ffff064224 */ /* 0x001fe400078e000e */
        /* <DEDUP_REMOVED lines=69> */
[----:B------:R-:W-:Y:S01]  /*b170*/  @P3 STG.E desc[UR36][R4.64+0x144], R65 ;  /* 0x0001444104003986 */ /* 0x000fe2000c101924 */
[----:B------:R-:W-:-:S03]  /*b180*/  ISETP.GT.AND P3, PT, R0, 0x59, P1 ;  /* 0x000000590000780c */ /* 0x000fc60000f64270 */
[----:B------:R1:W-:Y:S01]  /*b190*/  @P5 STG.E desc[UR36][R4.64+0x140], R9 ;  /* 0x0001400904005986 */ /* 0x0003e2000c101924 */
[----:B------:R-:W-:Y:S01]  /*b1a0*/  ISETP.GT.AND P5, PT, R0, 0x58, P1 ;  /* 0x000000580000780c */ /* 0x000fe20000fa4270 */
[----:B0-----:R-:W-:Y:S02]  /*b1b0*/  @P0 IMAD.MOV.U32 R6, RZ, RZ, R14 ;  /* 0x000000ffff060224 */ /* 0x001fe400078e000e */
[----:B------:R-:W-:-:S05]  /*b1c0*/  @P0 IMAD.MOV.U32 R7, RZ, RZ, R15 ;  /* 0x000000ffff070224 */ /* 0x000fca00078e000f */
[----:B------:R0:W-:Y:S01]  /*b1d0*/  @P0 STG.E desc[UR36][R6.64+0x140], R11 ;  /* 0x0001400b06000986 */ /* 0x0001e2000c101924 */
[----:B------:R-:W-:Y:S01]  /*b1e0*/  ISETP.GT.AND P0, PT, R0, 0x58, P2 ;  /* 0x000000580000780c */ /* 0x000fe20001704270 */
[----:B-1----:R-:W-:-:S05]  /*b1f0*/  FMUL R9, R70, R155 ;  /* 0x0000009b46097220 */ /* 0x002fca0000400000 */
        /* <DEDUP_REMOVED lines=50> */
[----:B------:R-:W-:-:S05]  /*b520*/  @P4 IMAD.MOV.U32 R7, RZ, RZ, R15 ;  /* 0x000000ffff074224 */ /* 0x000fca00078e000f */
[----:B------:R0:W-:Y:S01]  /*b530*/  @P4 STG.E desc[UR36][R6.64+0x1a4], R79 ;  /* 0x0001a44f06004986 */ /* 0x0001e2000c101924 */
[----:B------:R-:W-:-:S03]  /*b540*/  ISETP.GT.AND P4, PT, R0, 0x71, P2 ;  /* 0x000000710000780c */ /* 0x000fc60001784270 */
[----:B------:R-:W-:Y:S01]  /*b550*/  @P3 STG.E desc[UR36][R4.64+0x1c0], R13 ;  /* 0x0001c00d04003986 */ /* 0x000fe2000c101924 */
[C---:B------:R-:W-:Y:S02]  /*b560*/  ISETP.GT.AND P3, PT, R0.reuse, 0x78, P1 ;  /* 0x000000780000780c */ /* 0x040fe40000f64270 */
[C---:B------:R-:W-:Y:S01]  /*b570*/  ISETP.GT.AND P1, PT, R0.reuse, 0x79, P1 ;  /* 0x000000790000780c */ /* 0x040fe20000f24270 */
[----:B------:R-:W-:Y:S01]  /*b580*/  @P5 STG.E desc[UR36][R4.64+0x1c4], R81 ;  /* 0x0001c45104005986 */ /* 0x000fe2000c101924 */
[C---:B------:R-:W-:Y:S02]  /*b590*/  ISETP.GT.AND P5, PT, R0.reuse, 0x78, P2 ;  /* 0x000000780000780c */ /* 0x040fe400017a4270 */
[----:B------:R-:W-:Y:S01]  /*b5a0*/  ISETP.GT.AND P2, PT, R0, 0x79, P2 ;  /* 0x000000790000780c */ /* 0x000fe20001744270 */
[----:B0-----:R-:W-:Y:S02]  /*b5b0*/  @P0 IMAD.MOV.U32 R6, RZ, RZ, R14 ;  /* 0x000000ffff060224 */ /* 0x001fe400078e000e */
[----:B------:R-:W-:-:S05]  /*b5c0*/  @P0 IMAD.MOV.U32 R7, RZ, RZ, R15 ;  /* 0x000000ffff070224 */ /* 0x000fca00078e000f */
[----:B------:R0:W-:Y:S02]  /*b5d0*/  @P0 STG.E desc[UR36][R6.64+0x1c0], R3 ;  /* 0x0001c00306000986 */ /* 0x0001e4000c101924 */
[----:B0-----:R-:W-:Y:S02]  /*b5e0*/  @P4 IMAD.MOV.U32 R6, RZ, RZ, R14 ;  /* 0x000000ffff064224 */ /* 0x001fe400078e000e */
[----:B------:R-:W-:-:S05]  /*b5f0*/  @P4 IMAD.MOV.U32 R7, RZ, RZ, R15 ;  /* 0x000000ffff074224 */ /* 0x000fca00078e000f */
[----:B------:R-:W-:Y:S04]  /*b600*/  @P4 STG.E desc[UR36][R6.64+0x1c4], R83 ;  /* 0x0001c45306004986 */ /* 0x000fe8000c101924 */
[----:B------:R-:W-:Y:S04]  /*b610*/  @P3 STG.E desc[UR36][R4.64+0x1e0], R21 ;  /* 0x0001e01504003986 */ /* 0x000fe8000c101924 */
[----:B------:R0:W-:Y:S02]  /*b620*/  @P1 STG.E desc[UR36][R4.64+0x1e4], R85 ;  /* 0x0001e45504001986 */ /* 0x0001e4000c101924 */
[----:B0-----:R-:W-:-:S02]  /*b630*/  @P5 IMAD.MOV.U32 R4, RZ, RZ, R14 ;  /* 0x000000ffff045224 */ /* 0x001fc400078e000e */
[----:B------:R-:W-:-:S05]  /*b640*/  @P5 IMAD.MOV.U32 R5, RZ, RZ, R15 ;  /* 0x000000ffff055224 */ /* 0x000fca00078e000f */
[----:B------:R0:W-:Y:S04]  /*b650*/  @P5 STG.E desc[UR36][R4.64+0x1e0], R9 ;  /* 0x0001e00904005986 */ /* 0x0001e8000c101924 */
[----:B------:R0:W-:Y:S02]  /*b660*/  @P2 STG.E desc[UR36][R14.64+0x1e4], R87 ;  /* 0x0001e4570e002986 */ /* 0x0001e4000c101924 */
.L_x_286:
[----:B------:R-:W-:Y:S05]  /*b670*/  BSYNC B0 ;  /* 0x0000000000007941 */ /* 0x000fea0003800000 */
.L_x_34:
[----:B------:R-:W-:Y:S01]  /*b680*/  ULDC UR4, c[0x0][0xc] ;  /* 0x0000030000047ab9 */ /* 0x000fe20000000800 */
[----:B------:R-:W-:Y:S01]  /*b690*/  ULDC UR5, c[0x0][0x10] ;  /* 0x0000040000057ab9 */ /* 0x000fe20000000800 */
[----:B0-----:R-:W0:Y:S01]  /*b6a0*/  LDC R3, c[0x0][0x14] ;  /* 0x00000500ff037b82 */ /* 0x001e220000000800 */
[----:B------:R-:W-:Y:S01]  /*b6b0*/  UIMAD.WIDE.U32 UR4, UR4, UR5, URZ ;  /* 0x00000005040472a5 */ /* 0x000fe2000f8e003f */
[----:B------:R-:W-:Y:S01]  /*b6c0*/  PRMT R0, RZ, 0x7610, R0 ;  /* 0x00007610ff007816 */ /* 0x000fe20000000000 */
[----:B-----5:R-:W-:Y:S02]  /*b6d0*/  IMAD.MOV.U32 R154, RZ, RZ, -0x1 ;  /* 0xffffffffff9a7424 */ /* 0x020fe400078e00ff */
[----:B------:R-:W-:Y:S02]  /*b6e0*/  IMAD.MOV.U32 R23, RZ, RZ, -0x1 ;  /* 0xffffffffff177424 */ /* 0x000fe400078e00ff */
[----:B0-----:R-:W-:-:S04]  /*b6f0*/  IMAD.WIDE.U32 R16, R3, UR4, R16 ;  /* 0x0000000403107c25 */ /* 0x001fc8000f8e0010 */
[----:B------:R-:W-:Y:S01]  /*b700*/  IMAD R3, R3, UR5, RZ ;  /* 0x0000000503037c24 */ /* 0x000fe2000f8e02ff */
[----:B------:R-:W-:Y:S02]  /*b710*/  ULDC.64 UR4, c[0x0][0x650] ;  /* 0x0001940000047ab9 */ /* 0x000fe40000000a00 */
[----:B------:R-:W-:Y:S01]  /*b720*/  ISETP.GE.U32.AND P0, PT, R16, UR4, PT ;  /* 0x0000000410007c0c */ /* 0x000fe2000bf06070 */
[----:B------:R-:W-:-:S05]  /*b730*/  IMAD.IADD R17, R17, 0x1, R3 ;  /* 0x0000000111117824 */ /* 0x000fca00078e0203 */
[----:B------:R-:W-:-:S13]  /*b740*/  ISETP.GE.U32.AND.EX P0, PT, R17, UR5, PT, P0 ;  /* 0x0000000511007c0c */ /* 0x000fda000bf06100 */
[----:B------:R-:W-:Y:S05]  /*b750*/  @P0 BRA `(.L_x_287) ;  /* 0x0000000400640947 */ /* 0x000fea0003800000 */
[----:B------:R-:W0:Y:S01]  /*b760*/  S2R R12, SR_CTAID.X ;  /* 0x00000000000c7919 */ /* 0x000e220000002500 */
[----:B---3--:R-:W3:Y:S01]  /*b770*/  LDC.64 R10, c[0x0][0x628] ;  /* 0x00018a00ff0a7b82 */ /* 0x008ee20000000a00 */
[----:B------:R-:W-:Y:S01]  /*b780*/  ULDC UR4, c[0x0][0x150] ;  /* 0x0000540000047ab9 */ /* 0x000fe20000000800 */
[----:B------:R-:W-:Y:S01]  /*b790*/  IMAD.MOV.U32 R8, RZ, RZ, R16 ;  /* 0x000000ffff087224 */ /* 0x000fe200078e0010 */
[----:B------:R-:W0:Y:S01]  /*b7a0*/  S2R R24, SR_CTAID.Y ;  /* 0x0000000000187919 */ /* 0x000e220000002600 */
[----:B------:R-:W-:-:S04]  /*b7b0*/  IMAD.MOV.U32 R9, RZ, RZ, R17 ;  /* 0x000000ffff097224 */ /* 0x000fc800078e0011 */
[----:B------:R-:W1:Y:S08]  /*b7c0*/  LDC R21, c[0x0][0x144] ;  /* 0x00005100ff157b82 */ /* 0x000e700000000800 */
[----:B------:R-:W1:Y:S08]  /*b7d0*/  LDC R0, c[0x0][0x630] ;  /* 0x00018c00ff007b82 */ /* 0x000e700000000800 */
[----:B------:R-:W1:Y:S01]  /*b7e0*/  LDC.64 R14, c[0x0][0x620] ;  /* 0x00018800ff0e7b82 */ /* 0x000e620000000a00 */
[----:B---3--:R-:W-:-:S04]  /*b7f0*/  ISETP.NE.U32.AND P0, PT, R10, RZ, PT ;  /* 0x000000ff0a00720c */ /* 0x008fc80003f05070 */
[----:B------:R-:W-:Y:S02]  /*b800*/  ISETP.NE.AND.EX P0, PT, R11, RZ, PT, P0 ;  /* 0x000000ff0b00720c */ /* 0x000fe40003f05300 */
[----:B0-----:R-:W-:-:S05]  /*b810*/  I2FP.F32.U32 R3, R12 ;  /* 0x0000000c00037245 */ /* 0x001fca0000201000 */
[----:B------:R-:W-:-:S04]  /*b820*/  FMUL R3, R3, UR4 ;  /* 0x0000000403037c20 */ /* 0x000fc80008400000 */
[----:B------:R0:W3:Y:S02]  /*b830*/  F2I.U32.TRUNC.NTZ R20, R3 ;  /* 0x0000000300147305 */ /* 0x0000e4000020f000 */
[----:B------:R-:W-:Y:S05]  /*b840*/  @!P0 BRA `(.L_x_288) ;  /* 0x0000000000288947 */ /* 0x000fea0003800000 */
[----:B0-----:R-:W0:Y:S02]  /*b850*/  LDC R3, c[0x0][0x634] ;  /* 0x00018d00ff037b82 */ /* 0x001e240000000800 */
        /* <DEDUP_REMOVED lines=9> */
.L_x_288:
[----:B------:R-:W5:Y:S01]  /*b8f0*/  LDC.64 R30, c[0x0][0x640] ;  /* 0x00019000ff1e7b82 */ /* 0x000f620000000a00 */
[-CC-:B-1----:R-:W-:Y:S01]  /*b900*/  SHF.R.U64 R23, R8, R0.reuse, R9.reuse ;  /* 0x0000000008177219 */ /* 0x182fe20000001209 */
[----:B---3--:R-:W-:Y:S01]  /*b910*/  IMAD.MOV R20, RZ, RZ, -R20 ;  /* 0x000000ffff147224 */ /* 0x008fe200078e0a14 */
[----:B------:R-:W-:Y:S01]  /*b920*/  SHF.R.U32.HI R0, RZ, R0, R9 ;  /* 0x00000000ff007219 */ /* 0x000fe20000011609 */
[----:B------:R-:W-:Y:S01]  /*b930*/  ULDC UR4, c[0x0][0x154] ;  /* 0x0000550000047ab9 */ /* 0x000fe20000000800 */
[----:B0-----:R-:W-:Y:S01]  /*b940*/  IADD3 R3, P0, RZ, -R23, RZ ;  /* 0x80000017ff037210 */ /* 0x001fe20007f1e0ff */
[----:B------:R-:W-:Y:S02]  /*b950*/  IMAD R26, R21, R20, R12 ;  /* 0x00000014151a7224 */ /* 0x000fe400078e020c */
[----:B------:R-:W0:Y:S01]  /*b960*/  LDC R6, c[0x0][0x618] ;  /* 0x00018600ff067b82 */ /* 0x000e220000000800 */
[----:B------:R-:W-:Y:S02]  /*b970*/  IMAD.MOV.U32 R7, RZ, RZ, 0x1 ;  /* 0x00000001ff077424 */ /* 0x000fe400078e00ff */
[----:B------:R-:W-:-:S04]  /*b980*/  IMAD.X R5, RZ, RZ, ~R0, P0 ;  /* 0x000000ffff057224 */ /* 0x000fc800000e0e00 */
[-C--:B------:R-:W-:Y:S01]  /*b990*/  IMAD R0, R5, R14.reuse, RZ ;  /* 0x0000000e05007224 */ /* 0x080fe200078e02ff */
[----:B------:R-:W1:Y:S01]  /*b9a0*/  LDC R8, c[0x0][0x608] ;  /* 0x00018200ff087b82 */ /* 0x000e620000000800 */
[----:B------:R-:W-:-:S04]  /*b9b0*/  IMAD.WIDE.U32 R4, R3, R14, R16 ;  /* 0x0000000e03047225 */ /* 0x000fc800078e0010 */
[----:B------:R-:W-:Y:S01]  /*b9c0*/  IMAD R3, R3, R15, R0 ;  /* 0x0000000f03037224 */ /* 0x000fe200078e0200 */
[----:B------:R-:W-:Y:S02]  /*b9d0*/  I2FP.F32.U32 R0, R24 ;  /* 0x0000001800007245 */ /* 0x000fe40000201000 */
[----:B------:R-:W3:Y:S01]  /*b9e0*/  LDC R28, c[0x0][0x658] ;  /* 0x00019600ff1c7b82 */ /* 0x000ee20000000800 */
[----:B------:R-:W-:Y:S01]  /*b9f0*/  IMAD.IADD R3, R5, 0x1, R3 ;  /* 0x0000000105037824 */ /* 0x000fe200078e0203 */
[----:B-----5:R-:W-:Y:S01]  /*ba00*/  ISETP.NE.U32.AND P0, PT, R30, RZ, PT ;  /* 0x000000ff1e00720c */ /* 0x020fe20003f05070 */
[----:B------:R-:W-:Y:S01]  /*ba10*/  FMUL R0, R0, UR4 ;  /* 0x0000000400007c20 */ /* 0x000fe20008400000 */
[----:B------:R-:W-:Y:S02]  /*ba20*/  IMAD.MOV.U32 R5, RZ, RZ, -0x1 ;  /* 0xffffffffff057424 */ /* 0x000fe400078e00ff */
[----:B------:R-:W-:Y:S01]  /*ba30*/  ISETP.NE.AND.EX P0, PT, R31, RZ, PT, P0 ;  /* 0x000000ff1f00720c */ /* 0x000fe20003f05300 */
[----:B------:R1:W2:Y:S01]  /*ba40*/  F2I.U32.TRUNC.NTZ R13, R0 ;  /* 0x00000000000d7305 */ /* 0x0002a2000020f000 */
[----:B------:R-:W2:Y:S01]  /*ba50*/  LDC R15, c[0x0][0x148] ;  /* 0x00005200ff0f7b82 */ /* 0x000ea20000000800 */
[----:B0-----:R-:W-:-:S02]  /*ba60*/  SHF.R.U64 R12, R4, R6, R3 ;  /* 0x00000006040c7219 */ /* 0x001fc40000001203 */
[----:B------:R-:W-:-:S05]  /*ba70*/  SHF.R.U32.HI R3, RZ, R6, R3 ;  /* 0x00000006ff037219 */ /* 0x000fca0000011603 */
[----:B------:R-:W0:Y:S01]  /*ba80*/  LDC R20, c[0x0][0x600] ;  /* 0x00018000ff147b82 */ /* 0x000e220000000800 */
[-CC-:B-1----:R-:W-:Y:S02]  /*ba90*/  SHF.R.U64 R10, R12, R8.reuse, R3.reuse ;  /* 0x000000080c0a7219 */ /* 0x182fe40000001203 */
[----:B------:R-:W-:-:S05]  /*baa0*/  SHF.R.U32.HI R3, RZ, R8, R3 ;  /* 0x00000008ff037219 */ /* 0x000fca0000011603 */
[----:B------:R-:W1:Y:S01]  /*bab0*/  LDC R21, c[0x0][0x648] ;  /* 0x00019200ff157b82 */ /* 0x000e620000000800 */
[-C--:B---3--:R-:W-:Y:S02]  /*bac0*/  SHF.L.U32 R4, R5, R28.reuse, RZ ;  /* 0x0000001c05047219 */ /* 0x088fe400000006ff */
[-CC-:B------:R-:W-:Y:S02]  /*bad0*/  SHF.R.U64 R14, R10, R28.reuse, R3.reuse ;  /* 0x0000001c0a0e7219 */ /* 0x180fe40000001203 */
[----:B------:R-:W-:Y:S02]  /*bae0*/  SHF.R.U32.HI R5, RZ, R28, R3 ;  /* 0x0000001cff057219 */ /* 0x000fe40000011603 */
[----:B------:R-:W-:Y:S01]  /*baf0*/  LOP3.LUT R153, RZ, R4, RZ, 0x33, !PT ;  /* 0x00000004ff997212 */ /* 0x000fe200078e33ff */
[----:B------:R-:W3:Y:S01]  /*bb00*/  LDC R25, c[0x0][0x638] ;  /* 0x00018e00ff197b82 */ /* 0x000ee20000000800 */
[----:B------:R-:W-:Y:S01]  /*bb10*/  SHF.L.U32 R28, R7, R28, RZ ;  /* 0x0000001c071c7219 */ /* 0x000fe200000006ff */
[----:B------:R-:W-:-:S06]  /*bb20*/  IMAD.MOV.U32 R4, RZ, RZ, R14 ;  /* 0x000000ffff047224 */ /* 0x000fcc00078e000e */
[----:B------:R-:W0:Y:S01]  /*bb30*/  LDC R27, c[0x0][0x610] ;  /* 0x00018400ff1b7b82 */ /* 0x000e220000000800 */
[----:B------:R-:W-:Y:S05]  /*bb40*/  @!P0 BRA `(.L_x_289) ;  /* 0x0000000000288947 */ /* 0x000fea0003800000 */
[----:B------:R-:W5:Y:S02]  /*bb50*/  LDC R3, c[0x0][0x64c] ;  /* 0x00019300ff037b82 */ /* 0x000f640000000800 */
[----:B-----5:R-:W-:-:S05]  /*bb60*/  IADD3 R3, P0, R14, R3, RZ ;  /* 0x000000030e037210 */ /* 0x020fca0007f1e0ff */
        /* <DEDUP_REMOVED lines=8> */
.L_x_289:
[----:B------:R-:W-:Y:S01]  /*bbf0*/  ISETP.NE.AND P0, PT, R2, 0x1, PT ;  /* 0x000000010200780c */ /* 0x000fe20003f05270 */
[----:B--2---:R-:W-:Y:S01]  /*bc00*/  IMAD.MOV R13, RZ, RZ, -R13 ;  /* 0x000000ffff0d7224 */ /* 0x004fe200078e0a0d */
[----:B-1----:R-:W-:Y:S01]  /*bc10*/  SHF.R.U64 R0, R4, R21, R5 ;  /* 0x0000001504007219 */ /* 0x002fe20000001205 */
[----:B0-----:R-:W-:Y:S01]  /*bc20*/  VIADD R5, R20, 0xffffffff ;  /* 0xffffffff14057836 */ /* 0x001fe20000000000 */
[----:B------:R-:W-:-:S03]  /*bc30*/  LOP3.LUT R153, R10, R153, RZ, 0xc0, !PT ;  /* 0x000000990a997212 */ /* 0x000fc600078ec0ff */
[----:B------:R-:W-:Y:S01]  /*bc40*/  IMAD.MOV R3, RZ, RZ, -R0 ;  /* 0x000000ffff037224 */ /* 0x000fe200078e0a00 */
[----:B------:R-:W-:Y:S01]  /*bc50*/  LOP3.LUT R5, R12, R5, RZ, 0xc0, !PT ;  /* 0x000000050c057212 */ /* 0x000fe200078ec0ff */
[----:B------:R-:W-:Y:S02]  /*bc60*/  IMAD R153, R28, R0, R153 ;  /* 0x000000001c997224 */ /* 0x000fe400078e0299 */
[----:B---3--:R-:W-:Y:S02]  /*bc70*/  IMAD R0, R3, R25, R14 ;  /* 0x0000001903007224 */ /* 0x008fe400078e020e */
[----:B------:R-:W-:Y:S02]  /*bc80*/  @P0 IMAD R26, R15, R13, R24 ;  /* 0x0000000d0f1a0224 */ /* 0x000fe400078e0218 */
[----:B------:R-:W-:Y:S02]  /*bc90*/  IMAD R4, R0, R20, R5 ;  /* 0x0000001400047224 */ /* 0x000fe400078e0205 */
[----:B------:R-:W-:-:S02]  /*bca0*/  IMAD R153, R153, R27, R26 ;  /* 0x0000001b99997224 */ /* 0x000fc400078e021a */
[----:B------:R-:W-:-:S03]  /*bcb0*/  IMAD.MOV.U32 R3, RZ, RZ, 0x1 ;  /* 0x00000001ff037424 */ /* 0x000fc600078e00ff */
[----:B------:R-:W-:Y:S02]  /*bcc0*/  SEL R154, R4, R153, !P0 ;  /* 0x00000099049a7207 */ /* 0x000fe40004000000 */
[----:B------:R-:W-:Y:S02]  /*bcd0*/  PRMT R0, R3, 0x7610, R0 ;  /* 0x0000761003007816 */ /* 0x000fe40000000000 */
[----:B------:R-:W-:-:S07]  /*bce0*/  SEL R153, R153, R4, !P0 ;  /* 0x0000000499997207 */ /* 0x000fce0004000000 */
.L_x_287:
[----:B------:R-:W-:-:S13]  /*bcf0*/  LOP3.LUT P0, RZ, R0, 0xff, RZ, 0xc0, !PT ;  /* 0x000000ff00ff7812 */ /* 0x000fda000780c0ff */
[----:B------:R-:W-:Y:S05]  /*bd00*/  @P0 BRA `(.L_x_290) ;  /* 0xffffff5400340947 */ /* 0x000fea000383ffff */
[----:B------:R-:W-:Y:S05]  /*bd10*/  EXIT ;  /* 0x000000000000794d */ /* 0x000fea0003800000 */
.L_x_7:
[----:B0-----:R-:W-:Y:S01]  /*bd20*/  ULDC.64 UR4, c[0x0][0x650] ;  /* 0x0001940000047ab9 */ /* 0x001fe20000000a00 */
        /* <DEDUP_REMOVED lines=25> */
.L_x_292:
[----:B------:R-:W0:Y:S01]  /*bec0*/  LDC.64 R28, c[0x0][0x640] ;  /* 0x00019000ff1c7b82 */ /* 0x000e220000000a00 */
[-CC-:B------:R-:W-:Y:S01]  /*bed0*/  SHF.R.U64 R22, R12, R6.reuse, R13.reuse ;  /* 0x000000060c167219 */ /* 0x180fe2000000120d */
[----:B------:R-:W-:Y:S01]  /*bee0*/  IMAD.MOV.U32 R30, RZ, RZ, 0x1 ;  /* 0x00000001ff1e7424 */ /* 0x000fe200078e00ff */
[----:B------:R-:W-:Y:S02]  /*bef0*/  SHF.R.U32.HI R6, RZ, R6, R13 ;  /* 0x00000006ff067219 */ /* 0x000fe4000001160d */
        /* <DEDUP_REMOVED lines=8> */
[----:B------:R-:W-:Y:S01]  /*bf80*/  IMAD.IADD R9, R9, 0x1, R11 ;  /* 0x0000000109097824 */ /* 0x000fe200078e020b */
[----:B0-----:R-:W-:-:S04]  /*bf90*/  ISETP.NE.U32.AND P0, PT, R28, RZ, PT ;  /* 0x000000ff1c00720c */ /* 0x001fc80003f05070 */
[----:B------:R-:W-:Y:S02]  /*bfa0*/  ISETP.NE.AND.EX P0, PT, R29, RZ, PT, P0 ;  /* 0x000000ff1d00720c */ /* 0x000fe40003f05300 */
[----:B------:R-:W0:Y:S01]  /*bfb0*/  LDC R20, c[0x0][0x600] ;  /* 0x00018000ff147b82 */ /* 0x000e220000000800 */
[-CC-:B-1----:R-:W-:Y:S01]  /*bfc0*/  SHF.R.U64 R14, R8, R10.reuse, R9.reuse ;  /* 0x0000000a080e7219 */ /* 0x182fe20000001209 */
[----:B------:R-:W-:Y:S01]  /*bfd0*/  IMAD.MOV.U32 R8, RZ, RZ, -0x1 ;  /* 0xffffffffff087424 */ /* 0x000fe200078e00ff */
[----:B------:R-:W-:-:S05]  /*bfe0*/  SHF.R.U32.HI R9, RZ, R10, R9 ;  /* 0x0000000aff097219 */ /* 0x000fca0000011609 */
[----:B------:R-:W1:Y:S01]  /*bff0*/  LDC R24, c[0x0][0x648] ;  /* 0x00019200ff187b82 */ /* 0x000e620000000800 */
[-CC-:B--2---:R-:W-:Y:S02]  /*c000*/  SHF.R.U64 R23, R14, R12.reuse, R9.reuse ;  /* 0x0000000c0e177219 */ /* 0x184fe40000001209 */
[----:B------:R-:W-:-:S05]  /*c010*/  SHF.R.U32.HI R6, RZ, R12, R9 ;  /* 0x0000000cff067219 */ /* 0x000fca0000011609 */
[----:B------:R-:W2:Y:S01]  /*c020*/  LDC R26, c[0x0][0x638] ;  /* 0x00018e00ff1a7b82 */ /* 0x000ea20000000800 */
[-C--:B---3--:R-:W-:Y:S02]  /*c030*/  SHF.L.U32 R8, R8, R27.reuse, RZ ;  /* 0x0000001b08087219 */ /* 0x088fe400000006ff */
[-CC-:B------:R-:W-:Y:S02]  /*c040*/  SHF.R.U64 R25, R23, R27.reuse, R6.reuse ;  /* 0x0000001b17197219 */ /* 0x180fe40000001206 */
[----:B------:R-:W-:Y:S02]  /*c050*/  LOP3.LUT R32, RZ, R8, RZ, 0x33, !PT ;  /* 0x00000008ff207212 */ /* 0x000fe400078e33ff */
[----:B------:R-:W-:Y:S01]  /*c060*/  SHF.R.U32.HI R9, RZ, R27, R6 ;  /* 0x0000001bff097219 */ /* 0x000fe20000011606 */
[----:B------:R-:W3:Y:S01]  /*c070*/  LDC R31, c[0x0][0x610] ;  /* 0x00018400ff1f7b82 */ /* 0x000ee20000000800 */
[----:B------:R-:W-:Y:S01]  /*c080*/  IMAD.MOV.U32 R8, RZ, RZ, R25 ;  /* 0x000000ffff087224 */ /* 0x000fe200078e0019 */
[----:B------:R-:W-:Y:S06]  /*c090*/  @!P0 BRA `(.L_x_293) ;  /* 0x0000000000288947 */ /* 0x000fec0003800000 */
        /* <DEDUP_REMOVED lines=10> */
.L_x_293:
[----:B------:R-:W-:Y:S01]  /*c140*/  ISETP.NE.AND P0, PT, R2, 0x1, PT ;  /* 0x000000010200780c */ /* 0x000fe20003f05270 */
[----:B------:R-:W-:Y:S01]  /*c150*/  IMAD.MOV.U32 R13, RZ, RZ, R22 ;  /* 0x000000ffff0d7224 */ /* 0x000fe200078e0016 */
[----:B-1----:R-:W-:Y:S01]  /*c160*/  SHF.R.U64 R6, R8, R24, R9 ;  /* 0x0000001808067219 */ /* 0x002fe20000001209 */
[----:B0-----:R-:W-:Y:S01]  /*c170*/  VIADD R9, R20, 0xffffffff ;  /* 0xffffffff14097836 */ /* 0x001fe20000000000 */
[----:B------:R-:W-:Y:S02]  /*c180*/  SHF.L.U32 R30, R30, R27, RZ ;  /* 0x0000001b1e1e7219 */ /* 0x000fe400000006ff */
[----:B------:R-:W-:Y:S01]  /*c190*/  LOP3.LUT R5, R23, R32, RZ, 0xc0, !PT ;  /* 0x0000002017057212 */ /* 0x000fe200078ec0ff */
[----:B------:R-:W-:-:S04]  /*c1a0*/  IMAD.MOV R8, RZ, RZ, -R6 ;  /* 0x000000ffff087224 */ /* 0x000fc800078e0a06 */
[----:B------:R-:W-:Y:S01]  /*c1b0*/  IMAD R6, R30, R6, R5 ;  /* 0x000000061e067224 */ /* 0x000fe200078e0205 */
[----:B------:R-:W-:Y:S01]  /*c1c0*/  LOP3.LUT R5, R14, R9, RZ, 0xc0, !PT ;  /* 0x000000090e057212 */ /* 0x000fe200078ec0ff */
[----:B------:R-:W-:Y:S02]  /*c1d0*/  @P0 IMAD R3, R7, R21, R4 ;  /* 0x0000001507030224 */ /* 0x000fe400078e0204 */
[----:B--2---:R-:W-:Y:S02]  /*c1e0*/  IMAD R4, R8, R26, R25 ;  /* 0x0000001a08047224 */ /* 0x004fe400078e0219 */
[----:B---3--:R-:W-:Y:S02]  /*c1f0*/  IMAD R3, R6, R31, R3 ;  /* 0x0000001f06037224 */ /* 0x008fe400078e0203 */
[----:B------:R-:W-:Y:S02]  /*c200*/  IMAD R4, R4, R20, R5 ;  /* 0x0000001404047224 */ /* 0x000fe400078e0205 */
[----:B------:R-:W-:-:S03]  /*c210*/  IMAD.MOV.U32 R6, RZ, RZ, 0x1 ;  /* 0x00000001ff067424 */ /* 0x000fc600078e00ff */
[----:B------:R-:W-:Y:S02]  /*c220*/  SEL R20, R4, R3, !P0 ;  /* 0x0000000304147207 */ /* 0x000fe40004000000 */
[----:B------:R-:W-:-:S07]  /*c230*/  SEL R11, R3, R4, !P0 ;  /* 0x00000004030b7207 */ /* 0x000fce0004000000 */
.L_x_291:
[----:B------:R-:W-:-:S08]  /*c240*/  NOP ;  /* 0x0000000000007918 */ /* 0x000fd00000000000 */
[----:B------:R-:W0:-:S00]  /*c250*/  USETMAXREG.DEALLOC.CTAPOOL 0x28 ;  /* 0x00000028000079c8 */ /* 0x000e0000080e0500 */
[----:B0-----:R-:W-:-:S13]  /*c260*/  ISETP.NE.AND P0, PT, R0, RZ, PT ;  /* 0x000000ff0000720c */ /* 0x001fda0003f05270 */
[----:B------:R-:W-:Y:S05]  /*c270*/  @P0 EXIT ;  /* 0x000000000000094d */ /* 0x000fea0003800000 */
[----:B------:R-:W-:Y:S01]  /*c280*/  LOP3.LUT P0, RZ, R6, 0xff, RZ, 0xc0, !PT ;  /* 0x000000ff06ff7812 */ /* 0x000fe2000780c0ff */
[----:B------:R-:W-:Y:S02]  /*c290*/  IMAD.MOV.U32 R0, RZ, RZ, 0x1 ;  /* 0x00000001ff007424 */ /* 0x000fe400078e00ff */
[----:B------:R-:W-:-:S10]  /*c2a0*/  IMAD.MOV.U32 R12, RZ, RZ, RZ ;  /* 0x000000ffff0c7224 */ /* 0x000fd400078e00ff */
[----:B------:R-:W-:Y:S05]  /*c2b0*/  @!P0 BRA `(.L_x_294) ;  /* 0x0000001000048947 */ /* 0x000fea0003800000 */
[----:B------:R-:W0:Y:S01]  /*c2c0*/  LDC R0, c[0x0][0x28c] ;  /* 0x0000a300ff007b82 */ /* 0x000e220000000800 */
[----:B------:R-:W-:Y:S01]  /*c2d0*/  ULDC UR13, c[0x0][0x658] ;  /* 0x00019600000d7ab9 */ /* 0x000fe20000000800 */
[----:B------:R-:W-:Y:S01]  /*c2e0*/  UMOV UR9, 0xffffffff ;  /* 0xffffffff00097882 */ /* 0x000fe20000000000 */
[----:B------:R-:W-:Y:S01]  /*c2f0*/  UMOV UR11, 0x1 ;  /* 0x00000001000b7882 */ /* 0x000fe20000000000 */
[----:B------:R-:W-:Y:S01]  /*c300*/  ULDC UR8, c[0x0][0xc] ;  /* 0x0000030000087ab9 */ /* 0x000fe20000000800 */
[----:B------:R-:W-:Y:S01]  /*c310*/  USHF.L.U32 UR37, UR9, UR13, URZ ;  /* 0x0000000d09257299 */ /* 0x000fe2000800063f */
[----:B------:R-:W-:Y:S01]  /*c320*/  BSSY B0, `(.L_x_294) ;  /* 0x00000fa000007945 */ /* 0x000fe20003800000 */
[----:B------:R-:W-:Y:S01]  /*c330*/  USHF.L.U32 UR13, UR11, UR13, URZ ;  /* 0x0000000d0b0d7299 */ /* 0x000fe2000800063f */
[----:B------:R-:W1:Y:S01]  /*c340*/  S2UR UR7, SR_CgaCtaId ;  /* 0x00000000000779c3 */ /* 0x000e620000008800 */
[----:B------:R-:W-:Y:S01]  /*c350*/  ULDC UR9, c[0x0][0x10] ;  /* 0x0000040000097ab9 */ /* 0x000fe20000000800 */
[----:B------:R-:W-:Y:S01]  /*c360*/  ULDC UR12, c[0x0][0x14] ;  /* 0x00000500000c7ab9 */ /* 0x000fe20000000800 */
[----:B------:R-:W-:Y:S01]  /*c370*/  UIMAD.WIDE.U32 UR8, UR8, UR9, URZ ;  /* 0x00000009080872a5 */ /* 0x000fe2000f8e003f */
[----:B------:R-:W-:Y:S01]  /*c380*/  IMAD.MOV.U32 R10, RZ, RZ, 0x1 ;  /* 0x00000001ff0a7424 */ /* 0x000fe200078e00ff */
[----:B------:R-:W-:Y:S01]  /*c390*/  LOP3.LUT R9, R19, 0x2, RZ, 0xfc, !PT ;  /* 0x0000000213097812 */ /* 0x000fe200078efcff */
[----:B------:R-:W-:Y:S01]  /*c3a0*/  IMAD.MOV.U32 R12, RZ, RZ, RZ ;  /* 0x000000ffff0c7224 */ /* 0x000fe200078e00ff */
[----:B------:R-:W-:Y:S01]  /*c3b0*/  UIMAD UR39, UR9, UR12, URZ ;  /* 0x0000000c092772a4 */ /* 0x000fe2000f8e023f */
[----:B------:R-:W-:Y:S01]  /*c3c0*/  ULDC UR5, c[0x0][0x600] ;  /* 0x0001800000057ab9 */ /* 0x000fe20000000800 */
[----:B------:R-:W-:Y:S01]  /*c3d0*/  UMOV UR45, 0x5 ;  /* 0x00000005002d7882 */ /* 0x000fe20000000000 */
[----:B------:R-:W-:-:S02]  /*c3e0*/  UIADD3 UR5, UR5, -0x1, URZ ;  /* 0xffffffff05057890 */ /* 0x000fc4000fffe03f */
[----:B------:R-:W-:Y:S01]  /*c3f0*/  ULOP3.LUT UR37, URZ, UR37, URZ, 0x33, !UPT ;  /* 0x000000253f257292 */ /* 0x000fe2000f8e333f */
[----:B------:R-:W-:Y:S01]  /*c400*/  ULDC.64 UR14, c[0x0][0x198] ;  /* 0x00006600000e7ab9 */ /* 0x000fe20000000a00 */
[----:B0-----:R-:W-:-:S05]  /*c410*/  VIADD R0, R0, 0x7f ;  /* 0x0000007f00007836 */ /* 0x001fca0000000000 */
[----:B------:R-:W-:Y:S01]  /*c420*/  SHF.R.S32.HI R3, RZ, 0x1f, R0 ;  /* 0x0000001fff037819 */ /* 0x000fe20000011400 */
[----:B-1----:R-:W-:-:S03]  /*c430*/  ULOP3.LUT UR6, UR7, 0x1, URZ, 0xc0, !UPT ;  /* 0x0000000107067892 */ /* 0x002fc6000f8ec03f */
[----:B------:R-:W-:Y:S01]  /*c440*/  LEA.HI R3, R3, R0, RZ, 0x7 ;  /* 0x0000000003037211 */ /* 0x000fe200078f38ff */
[----:B------:R-:W-:Y:S01]  /*c450*/  USHF.R.U32.HI UR4, URZ, 0x1, UR7 ;  /* 0x000000013f047899 */ /* 0x000fe20008011607 */
[----:B------:R-:W-:Y:S01]  /*c460*/  IMAD.MOV.U32 R0, RZ, RZ, 0x1 ;  /* 0x00000001ff007424 */ /* 0x000fe200078e00ff */
[----:B------:R-:W-:Y:S01]  /*c470*/  USHF.L.U32 UR21, UR7, 0x6, URZ ;  /* 0x0000000607157899 */ /* 0x000fe2000800063f */
[----:B------:R-:W-:Y:S01]  /*c480*/  SHF.R.S32.HI R3, RZ, 0x7, R3 ;  /* 0x00000007ff037819 */ /* 0x000fe20000011403 */
[----:B------:R-:W-:Y:S02]  /*c490*/  USHF.L.U32 UR29, UR7, 0xb, URZ ;  /* 0x0000000b071d7899 */ /* 0x000fe4000800063f */
[----:B------:R-:W-:Y:S02]  /*c4a0*/  ULOP3.LUT UR7, UR7, 0xfffffffe, URZ, 0xc0, !UPT ;  /* 0xfffffffe07077892 */ /* 0x000fe4000f8ec03f */
[----:B------:R-:W-:Y:S01]  /*c4b0*/  UISETP.GT.U32.AND UP0, UPT, UR6, 0xffff, UPT ;  /* 0x0000ffff0600788c */ /* 0x000fe2000bf04070 */
[----:B------:R-:W-:Y:S01]  /*c4c0*/  VIADD R8, R3, 0x1 ;  /* 0x0000000103087836 */ /* 0x000fe20000000000 */
[----:B------:R-:W-:-:S02]  /*c4d0*/  USHF.L.U32 UR38, UR11, UR7, URZ ;  /* 0x000000070b267299 */ /* 0x000fc4000800063f */
[----:B------:R-:W-:Y:S02]  /*c4e0*/  ULOP3.LUT UR7, UR7, 0x1, URZ, 0xfc, !UPT ;  /* 0x0000000107077892 */ /* 0x000fe4000f8efc3f */
[----:B------:R-:W-:Y:S02]  /*c4f0*/  USEL UR10, UR6, 0xffff, !UP0 ;  /* 0x0000ffff060a7887 */ /* 0x000fe4000c000000 */
[----:B------:R-:W-:Y:S02]  /*c500*/  USHF.L.U32 UR11, UR11, UR7, URZ ;  /* 0x000000070b0b7299 */ /* 0x000fe4000800063f */
[----:B------:R-:W-:Y:S02]  /*c510*/  UIMAD.WIDE.U32 UR6, UR8, UR12, URZ ;  /* 0x0000000c080672a5 */ /* 0x000fe4000f8e003f */
[----:B------:R-:W-:Y:S02]  /*c520*/  ULOP3.LUT UR10, UR10, 0xffff, URZ, 0xc0, !UPT ;  /* 0x0000ffff0a0a7892 */ /* 0x000fe4000f8ec03f */
[----:B------:R-:W-:-:S02]  /*c530*/  ULOP3.LUT UR21, UR21, 0x40, URZ, 0xc0, !UPT ;  /* 0x0000004015157892 */ /* 0x000fc4000f8ec03f */
[----:B------:R-:W-:Y:S02]  /*c540*/  ULOP3.LUT UR29, UR29, 0x800, URZ, 0xc0, !UPT ;  /* 0x000008001d1d7892 */ /* 0x000fe4000f8ec03f */
[----:B------:R-:W-:Y:S02]  /*c550*/  ULOP3.LUT UR38, UR38, UR11, URZ, 0xfc, !UPT ;  /* 0x0000000b26267292 */ /* 0x000fe4000f8efc3f */
[----:B------:R-:W-:Y:S02]  /*c560*/  UIADD3 UR39, UR7, UR39, URZ ;  /* 0x0000002707277290 */ /* 0x000fe4000fffe03f */
[----:B------:R-:W-:-:S12]  /*c570*/  USHF.L.U32 UR45, UR45, UR10, URZ ;  /* 0x0000000a2d2d7299 */ /* 0x000fd8000800063f */
.L_x_305:
[----:B------:R-:W-:-:S03]  /*c580*/  UMOV UR8, 0xffffffff ;  /* 0xffffffff00087882 */ /* 0x000fc60000000000 */
[----:B------:R-:W-:Y:S05]  /*c590*/  BRA.DIV UR8, `(.L_x_295) ;  /* 0x0000001208107947 */ /* 0x000fea000b800000 */
[----:B------:R-:W-:-:S13]  /*c5a0*/  ELECT P6, URZ, PT ;  /* 0x00000000003f782f */ /* 0x000fda00038c0000 */
.L_x_315:
[----:B------:R-:W0:Y:S01]  /*c5b0*/  LDC R4, c[0x0][0x28c] ;  /* 0x0000a300ff047b82 */ /* 0x000e220000000800 */
[----:B------:R-:W-:Y:S01]  /*c5c0*/  BSSY B1, `(.L_x_296) ;  /* 0x000005e000017945 */ /* 0x000fe20003800000 */
[----:B0-----:R-:W-:-:S13]  /*c5d0*/  ISETP.LT.OR P6, PT, R4, 0x1, !P6 ;  /* 0x000000010400780c */ /* 0x001fda00077c1670 */
[----:B------:R-:W-:Y:S05]  /*c5e0*/  @P6 BRA `(.L_x_297) ;  /* 0x00000004006c6947 */ /* 0x000fea0003800000 */
[----:B------:R-:W-:Y:S01]  /*c5f0*/  LEA R11, R11, UR4, 0x1 ;  /* 0x000000040b0b7c11 */ /* 0x000fe2000f8e08ff */
[----:B------:R-:W-:Y:S01]  /*c600*/  IMAD.MOV.U32 R21, RZ, RZ, RZ ;  /* 0x000000ffff157224 */ /* 0x000fe200078e00ff */
[----:B------:R-:W-:Y:S01]  /*c610*/  LEA R20, R20, UR21, 0x7 ;  /* 0x0000001514147c11 */ /* 0x000fe2000f8e38ff */
[----:B------:R-:W-:Y:S02]  /*c620*/  IMAD.MOV.U32 R4, RZ, RZ, R8 ;  /* 0x000000ffff047224 */ /* 0x000fe400078e0008 */
[----:B------:R-:W-:Y:S02]  /*c630*/  IMAD.MOV.U32 R5, RZ, RZ, R0 ;  /* 0x000000ffff057224 */ /* 0x000fe400078e0000 */
[----:B------:R-:W-:Y:S02]  /*c640*/  IMAD.MOV.U32 R6, RZ, RZ, R12 ;  /* 0x000000ffff067224 */ /* 0x000fe400078e000c */
[----:B------:R-:W-:-:S07]  /*c650*/  IMAD.SHL.U32 R15, R11, 0x80, RZ ;  /* 0x000000800b0f7824 */ /* 0x000fce00078e00ff */
.L_x_300:
[----:B------:R-:W0:Y:S01]  /*c660*/  S2R R14, SR_CgaCtaId ;  /* 0x00000000000e7919 */ /* 0x000e220000008800 */
[----:B------:R-:W-:Y:S02]  /*c670*/  MOV R7, 0x400 ;  /* 0x0000040000077802 */ /* 0x000fe40000000f00 */
[----:B------:R-:W-:-:S13]  /*c680*/  LOP3.LUT P1, RZ, R18, 0x7f, RZ, 0xc0, !PT ;  /* 0x0000007f12ff7812 */ /* 0x000fda000782c0ff */
[----:B------:R-:W1:Y:S01]  /*c690*/  @!P1 LDC R11, c[0x0][0x500] ;  /* 0x00014000ff0b9b82 */ /* 0x000e620000000800 */
[----:B0-----:R-:W-:Y:S02]  /*c6a0*/  LEA R22, R14, R7, 0x18 ;  /* 0x000000070e167211 */ /* 0x001fe400078ec0ff */
[----:B------:R-:W-:-:S03]  /*c6b0*/  SHF.L.U32 R7, R5, 0x1f, RZ ;  /* 0x0000001f05077819 */ /* 0x000fc600000006ff */
[----:B------:R-:W-:-:S04]  /*c6c0*/  IMAD R14, R6, 0x8, R22 ;  /* 0x00000008060e7824 */ /* 0x000fc800078e0216 */
[----:B------:R-:W0:Y:S02]  /*c6d0*/  SYNCS.PHASECHK.TRANS64.TRYWAIT P0, [R14+URZ+0x18], R7 ;  /* 0x000018070e0075a7 */ /* 0x000e24000800017f */
[----:B01----:R-:W-:Y:S05]  /*c6e0*/  @!P0 BRA `(.L_x_298) ;  /* 0x0000000c00dc8947 */ /* 0x003fea0003800000 */
.L_x_316:
[----:B0-----:R-:W-:Y:S01]  /*c6f0*/  PRMT R7, R9, 0x9910, RZ ;  /* 0x0000991009077816 */ /* 0x001fe200000000ff */
[----:B------:R0:W-:Y:S03]  /*c700*/  @!P1 SYNCS.ARRIVE.TRANS64 RZ, [R14+URZ], R11 ;  /* 0x0000000b0eff99a7 */ /* 0x0001e6000800003f */
[----:B------:R-:W-:-:S13]  /*c710*/  ISETP.NE.AND P0, PT, R7, 0x2, PT ;  /* 0x000000020700780c */ /* 0x000fda0003f05270 */
[----:B0-----:R-:W-:Y:S05]  /*c720*/  @P0 BRA `(.L_x_299) ;  /* 0x0000000000040947 */ /* 0x001fea0003800000 */
[----:B------:R-:W-:Y:S01]  /*c730*/  BPT.TRAP 0x1 ;  /* 0x000000040000795c */ /* 0x000fe20000300000 */
.L_x_299:
[C---:B------:R-:W-:Y:S01]  /*c740*/  LEA R7, R6.reuse, UR4, 0x3 ;  /* 0x0000000406077c11 */ /* 0x040fe2000f8e18ff */
[----:B------:R-:W-:Y:S01]  /*c750*/  UIADD3 UR54, UP0, UR14, 0xf0, URZ ;  /* 0x000000f00e367890 */ /* 0x000fe2000ff1e03f */
[----:B------:R-:W-:Y:S01]  /*c760*/  LEA R11, R6, UR29, 0xe ;  /* 0x0000001d060b7c11 */ /* 0x000fe2000f8e70ff */
[----:B------:R-:W-:Y:S01]  /*c770*/  UPRMT UR47, URZ, 0x5410, UR45 ;  /* 0x000054103f2f7896 */ /* 0x000fe2000800002d */
[----:B------:R-:W-:Y:S01]  /*c780*/  R2UR UR10, R21 ;  /* 0x00000000150a72ca */ /* 0x000fe200000e0000 */
[----:B------:R-:W-:Y:S01]  /*c790*/  IMAD.SHL.U32 R7, R7, 0x1000, RZ ;  /* 0x0000100007077824 */ /* 0x000fe200078e00ff */
[----:B------:R-:W-:Y:S01]  /*c7a0*/  R2UR UR9, R14 ;  /* 0x000000000e0972ca */ /* 0x000fe200000e0000 */
[--C-:B------:R-:W-:Y:S01]  /*c7b0*/  IMAD R11, R11, 0x4, R22.reuse ;  /* 0x000000040b0b7824 */ /* 0x100fe200078e0216 */
[----:B------:R-:W-:Y:S01]  /*c7c0*/  R2UR UR11, R15 ;  /* 0x000000000f0b72ca */ /* 0x000fe200000e0000 */
[----:B------:R-:W-:Y:S01]  /*c7d0*/  IMAD R7, R7, 0x4, R22 ;  /* 0x0000000407077824 */ /* 0x000fe200078e0216 */
[----:B------:R-:W-:Y:S01]  /*c7e0*/  R2UR UR12, R13 ;  /* 0x000000000d0c72ca */ /* 0x000fe200000e0000 */
[----:B------:R-:W-:Y:S01]  /*c7f0*/  UIADD3.X UR55, URZ, UR15, URZ, UP0, !UPT ;  /* 0x0000000f3f377290 */ /* 0x000fe200087fe43f */
[----:B------:R-:W-:Y:S01]  /*c800*/  R2UR UR18, R11 ;  /* 0x000000000b1272ca */ /* 0x000fe200000e0000 */
[----:B------:R-:W-:Y:S01]  /*c810*/  VIADD R4, R4, 0xffffffff ;  /* 0xffffffff04047836 */ /* 0x000fe20000000000 */
[----:B------:R-:W-:Y:S01]  /*c820*/  R2UR UR40, R7 ;  /* 0x00000000072872ca */ /* 0x000fe200000e0000 */
[----:B------:R-:W-:Y:S01]  /*c830*/  UIADD3 UR30, UP1, UR14, 0x1f0, URZ ;  /* 0x000001f00e1e7890 */ /* 0x000fe2000ff3e03f */
[----:B------:R-:W-:Y:S01]  /*c840*/  R2UR UR35, R20 ;  /* 0x00000000142372ca */ /* 0x000fe200000e0000 */
[----:B------:R-:W-:Y:S01]  /*c850*/  UIADD3 UR58, UR10, 0x20, URZ ;  /* 0x000000200a3a7890 */ /* 0x000fe2000fffe03f */
[----:B------:R-:W-:Y:S01]  /*c860*/  ISETP.GT.AND P1, PT, R4, 0x1, PT ;  /* 0x000000010400780c */ /* 0x000fe20003f24270 */
[----:B------:R-:W-:Y:S01]  /*c870*/  UIADD3 UR50, UR10, 0x40, URZ ;  /* 0x000000400a327890 */ /* 0x000fe2000fffe03f */
[----:B------:R-:W-:Y:S01]  /*c880*/  VIADD R6, R6, 0x1 ;  /* 0x0000000106067836 */ /* 0x000fe20000000000 */
[----:B------:R-:W-:Y:S01]  /*c890*/  UIADD3 UR42, UR10, 0x60, URZ ;  /* 0x000000600a2a7890 */ /* 0x000fe2000fffe03f */
[----:B------:R-:W-:Y:S01]  /*c8a0*/  VIADD R21, R21, 0x80 ;  /* 0x0000008015157836 */ /* 0x000fe20000000000 */
[----:B------:R-:W-:Y:S01]  /*c8b0*/  UMOV UR22, 0x0 ;  /* 0x0000000000167882 */ /* 0x000fe20000000000 */
[----:B------:R-:W-:Y:S01]  /*c8c0*/  UMOV UR23, 0x10000000 ;  /* 0x1000000000177882 */ /* 0x000fe20000000000 */
[----:B------:R-:W-:Y:S01]  /*c8d0*/  UIADD3.X UR31, URZ, UR15, URZ, UP1, !UPT ;  /* 0x0000000f3f1f7290 */ /* 0x000fe20008ffe43f */
[----:B------:R-:W-:Y:S01]  /*c8e0*/  ISETP.NE.AND P0, PT, R6, 0x3, PT ;  /* 0x000000030600780c */ /* 0x000fe20003f05270 */
[----:B------:R-:W-:-:S02]  /*c8f0*/  UIADD3 UR8, UR40, 0x100, URZ ;  /* 0x0000010028087890 */ /* 0x000fc4000fffe03f */
[----:B------:R-:W-:Y:S01]  /*c900*/  UIADD3 UR56, UR40, 0x8100, URZ ;  /* 0x0000810028387890 */ /* 0x000fe2000fffe03f */
[----:B------:R-:W-:Y:S01]  /*c910*/  SEL R14, RZ, 0x1, P0 ;  /* 0x00000001ff0e7807 */ /* 0x000fe20000000000 */
[----:B------:R-:W-:Y:S01]  /*c920*/  UIADD3 UR48, UR40, 0x10100, URZ ;  /* 0x0001010028307890 */ /* 0x000fe2000fffe03f */
[----:B------:R-:W-:Y:S01]  /*c930*/  SEL R6, R6, RZ, P0 ;  /* 0x000000ff06067207 */ /* 0x000fe20000000000 */
[----:B------:R-:W-:Y:S01]  /*c940*/  UIADD3 UR40, UR40, 0x18100, URZ ;  /* 0x0001810028287890 */ /* 0x000fe2000fffe03f */
[----:B------:R-:W-:Y:S01]  /*c950*/  LOP3.LUT R5, R5, R14, RZ, 0x3c, !PT ;  /* 0x0000000e05057212 */ /* 0x000fe200078e3cff */
[----:B------:R-:W-:Y:S01]  /*c960*/  UIADD3 UR32, UR18, 0x60100, URZ ;  /* 0x0006010012207890 */ /* 0x000fe2000fffe03f */
[----:B------:R0:W-:Y:S01]  /*c970*/  UTMALDG.3D.MULTICAST [UR8], [UR54], UR47, desc[UR22] ;  /* 0x00001608360073b4 */ /* 0x0001e2000801182f */
[----:B------:R-:W-:Y:S02]  /*c980*/  UPRMT UR46, URZ, 0x5410, UR38 ;  /* 0x000054103f2e7896 */ /* 0x000fe40008000026 */
[----:B------:R-:W-:-:S02]  /*c990*/  UIADD3 UR24, UR18, 0x64100, URZ ;  /* 0x0006410012187890 */ /* 0x000fc4000fffe03f */
[----:B------:R-:W-:Y:S01]  /*c9a0*/  UIADD3 UR16, UR18, 0x68100, URZ ;  /* 0x0006810012107890 */ /* 0x000fe2000fffe03f */
[----:B------:R-:W-:Y:S01]  /*c9b0*/  UMOV UR57, UR9 ;  /* 0x0000000900397c82 */ /* 0x000fe20008000000 */
        /* <DEDUP_REMOVED lines=8> */
[----:B------:R1:W-:Y:S01]  /*ca40*/  UTMALDG.3D.MULTICAST [UR56], [UR54], UR47, desc[UR22] ;  /* 0x00001638360073b4 */ /* 0x0003e2000801182f */
        /* <DEDUP_REMOVED lines=9> */
[----:B0-----:R-:W-:Y:S01]  /*cae0*/  UIADD3 UR8, UR18, 0x6c100, URZ ;  /* 0x0006c10012087890 */ /* 0x001fe2000fffe03f */
[----:B------:R-:W-:Y:S01]  /*caf0*/  UMOV UR19, UR35 ;  /* 0x0000002300137c82 */ /* 0x000fe20008000000 */
[----:B------:R-:W-:Y:S01]  /*cb00*/  UMOV UR20, UR12 ;  /* 0x0000000c00147c82 */ /* 0x000fe20008000000 */
[----:B------:R-:W-:Y:S01]  /*cb10*/  UMOV UR18, UR50 ;  /* 0x0000003200127c82 */ /* 0x000fe20008000000 */
[----:B------:R-:W-:Y:S01]  /*cb20*/  UMOV UR11, UR35 ;  /* 0x00000023000b7c82 */ /* 0x000fe20008000000 */
[----:B------:R1:W-:Y:S01]  /*cb30*/  UTMALDG.3D.MULTICAST [UR40], [UR54], UR47, desc[UR22] ;  /* 0x00001628360073b4 */ /* 0x0003e2000801182f */
[----:B------:R-:W-:Y:S01]  /*cb40*/  UMOV UR10, UR42 ;  /* 0x0000002a000a7c82 */ /* 0x000fe20008000000 */
[----:B------:R1:W-:Y:S01]  /*cb50*/  UTMALDG.3D.MULTICAST [UR32], [UR30], UR46, desc[UR22] ;  /* 0x000016201e0073b4 */ /* 0x0003e2000801182e */
[----:B------:R1:W-:Y:S01]  /*cb60*/  UTMALDG.3D.MULTICAST [UR24], [UR30], UR46, desc[UR22] ;  /* 0x000016181e0073b4 */ /* 0x0003e2000801182e */
[----:B------:R1:W-:Y:S01]  /*cb70*/  UTMALDG.3D.MULTICAST [UR16], [UR30], UR46, desc[UR22] ;  /* 0x000016101e0073b4 */ /* 0x0003e2000801182e */
[----:B------:R1:W-:Y:S02]  /*cb80*/  UTMALDG.3D.MULTICAST [UR8], [UR30], UR46, desc[UR22] ;  /* 0x000016081e0073b4 */ /* 0x0003e4000801182e */
[----:B-1----:R-:W-:Y:S05]  /*cb90*/  @P1 BRA `(.L_x_300) ;  /* 0xfffffff800b01947 */ /* 0x002fea000383ffff */
.L_x_297:
[----:B------:R-:W-:Y:S05]  /*cba0*/  BSYNC B1 ;  /* 0x0000000000017941 */ /* 0x000fea0003800000 */
.L_x_296:
[----:B------:R-:W-:Y:S01]  /*cbb0*/  LOP3.LUT P1, RZ, R10, 0xff, RZ, 0xc0, !PT ;  /* 0x000000ff0aff7812 */ /* 0x000fe2000782c0ff */
[C---:B------:R-:W-:Y:S01]  /*cbc0*/  IMAD.IADD R12, R3.reuse, 0x1, R12 ;  /* 0x00000001030c7824 */ /* 0x040fe200078e020c */
[----:B------:R-:W-:Y:S01]  /*cbd0*/  ULDC.64 UR8, c[0x0][0x650] ;  /* 0x0001940000087ab9 */ /* 0x000fe20000000a00 */
[C---:B------:R-:W-:Y:S01]  /*cbe0*/  ISETP.GE.U32.AND P2, PT, R3.reuse, 0x3, PT ;  /* 0x000000030300780c */ /* 0x040fe20003f46070 */
[----:B------:R-:W-:Y:S01]  /*cbf0*/  BSSY B1, `(.L_x_301) ;  /* 0x000006a000017945 */ /* 0x000fe20003800000 */
[----:B------:R-:W-:Y:S01]  /*cc00*/  IMAD.MOV.U32 R11, RZ, RZ, -0x1 ;  /* 0xffffffffff0b7424 */ /* 0x000fe200078e00ff */
[----:B------:R-:W-:Y:S01]  /*cc10*/  ISETP.GT.U32.AND P0, PT, R12, 0x2, PT ;  /* 0x000000020c00780c */ /* 0x000fe20003f04070 */
[----:B------:R-:W-:Y:S01]  /*cc20*/  IMAD.MOV.U32 R20, RZ, RZ, -0x1 ;  /* 0xffffffffff147424 */ /* 0x000fe200078e00ff */
[----:B------:R-:W-:Y:S01]  /*cc30*/  PRMT R10, RZ, 0x7610, R10 ;  /* 0x00007610ff0a7816 */ /* 0x000fe2000000000a */
[----:B------:R-:W-:Y:S01]  /*cc40*/  IMAD.MOV.U32 R13, RZ, RZ, -0x1 ;  /* 0xffffffffff0d7424 */ /* 0x000fe200078e00ff */
[----:B------:R-:W-:-:S03]  /*cc50*/  ISETP.LT.U32.AND P0, PT, R3, 0x3, P0 ;  /* 0x000000030300780c */ /* 0x000fc60000701070 */
[----:B------:R-:W0:Y:S01]  /*cc60*/  @P1 S2R R5, SR_CgaCtaId ;  /* 0x0000000000051919 */ /* 0x000e220000008800 */
[----:B------:R-:W-:-:S04]  /*cc70*/  @P1 MOV R4, 0x400 ;  /* 0x0000040000041802 */ /* 0x000fc80000000f00 */
[----:B0-----:R-:W-:Y:S01]  /*cc80*/  @P1 LEA R6, R5, R4, 0x18 ;  /* 0x0000000405061211 */ /* 0x001fe200078ec0ff */
[----:B------:R-:W-:-:S03]  /*cc90*/  IMAD.WIDE.U32 R4, R12, -0x55555555, RZ ;  /* 0xaaaaaaab0c047825 */ /* 0x000fc600078e00ff */
[----:B------:R0:W-:Y:S01]  /*cca0*/  @P1 SYNCS.ARRIVE.TRANS64.A1T0 RZ, [R6+URZ+0x48], RZ ;  /* 0x000048ff06ff19a7 */ /* 0x0001e2000810003f */
[----:B------:R-:W-:Y:S02]  /*ccb0*/  IADD3 R16, P1, R16, UR6, RZ ;  /* 0x0000000610107c10 */ /* 0x000fe4000ff3e0ff */
[----:B------:R-:W-:Y:S02]  /*ccc0*/  SHF.R.U32.HI R7, RZ, 0x1, R5 ;  /* 0x00000001ff077819 */ /* 0x000fe40000011605 */
[----:B------:R-:W-:Y:S02]  /*ccd0*/  SEL R5, RZ, 0x1, !P0 ;  /* 0x00000001ff057807 */ /* 0x000fe40004000000 */
[----:B------:R-:W-:Y:S01]  /*cce0*/  IADD3.X R17, R17, UR39, RZ, P1, !PT ;  /* 0x0000002711117c10 */ /* 0x000fe20008ffe4ff */
[----:B------:R-:W-:Y:S01]  /*ccf0*/  IMAD R12, R7, -0x3, R12 ;  /* 0xfffffffd070c7824 */ /* 0x000fe200078e020c */
[----:B------:R-:W-:Y:S02]  /*cd00*/  ISETP.GE.U32.AND P0, PT, R16, UR8, PT ;  /* 0x0000000810007c0c */ /* 0x000fe4000bf06070 */
[----:B------:R-:W-:-:S02]  /*cd10*/  LOP3.LUT R0, R0, R5, RZ, 0x3c, !PT ;  /* 0x0000000500007212 */ /* 0x000fc400078e3cff */
[----:B------:R-:W-:Y:S02]  /*cd20*/  ISETP.GE.U32.AND.EX P0, PT, R17, UR9, PT, P0 ;  /* 0x0000000911007c0c */ /* 0x000fe4000bf06100 */
[----:B------:R-:W-:Y:S02]  /*cd30*/  @P2 LOP3.LUT R0, R0, 0x1, R7, 0x78, !PT ;  /* 0x0000000100002812 */ /* 0x000fe400078e7807 */
[----:B------:R-:W-:-:S09]  /*cd40*/  PRMT R4, RZ, 0x7610, R4 ;  /* 0x00007610ff047816 */ /* 0x000fd20000000004 */
[----:B0-----:R-:W-:Y:S05]  /*cd50*/  @P0 BRA `(.L_x_302) ;  /* 0x00000004004c0947 */ /* 0x001fea0003800000 */
[----:B------:R-:W0:Y:S01]  /*cd60*/  S2R R14, SR_CTAID.X ;  /* 0x00000000000e7919 */ /* 0x000e220000002500 */
[----:B------:R-:W-:Y:S01]  /*cd70*/  ULDC.64 UR8, c[0x0][0x628] ;  /* 0x00018a0000087ab9 */ /* 0x000fe20000000a00 */
[----:B------:R-:W1:Y:S01]  /*cd80*/  LDC R15, c[0x0][0x144] ;  /* 0x00005100ff0f7b82 */ /* 0x000e620000000800 */
[----:B------:R-:W-:Y:S01]  /*cd90*/  ISETP.NE.U32.AND P0, PT, RZ, UR8, PT ;  /* 0x00000008ff007c0c */ /* 0x000fe2000bf05070 */
[----:B------:R-:W2:Y:S01]  /*cda0*/  S2R R11, SR_CTAID.Y ;  /* 0x00000000000b7919 */ /* 0x000ea20000002600 */
[----:B------:R-:W-:Y:S01]  /*cdb0*/  ULDC UR10, c[0x0][0x150] ;  /* 0x00005400000a7ab9 */ /* 0x000fe20000000800 */
[----:B------:R-:W-:Y:S01]  /*cdc0*/  ULDC UR11, c[0x0][0x630] ;  /* 0x00018c00000b7ab9 */ /* 0x000fe20000000800 */
[----:B------:R-:W-:Y:S01]  /*cdd0*/  ISETP.NE.AND.EX P0, PT, RZ, UR9, PT, P0 ;  /* 0x00000009ff007c0c */ /* 0x000fe2000bf05300 */
[----:B------:R-:W-:Y:S01]  /*cde0*/  IMAD.MOV.U32 R4, RZ, RZ, R16 ;  /* 0x000000ffff047224 */ /* 0x000fe200078e0010 */
[----:B0-----:R-:W-:-:S05]  /*cdf0*/  I2FP.F32.U32 R5, R14 ;  /* 0x0000000e00057245 */ /* 0x001fca0000201000 */
[----:B------:R-:W-:Y:S01]  /*ce00*/  FMUL R20, R5, UR10 ;  /* 0x0000000a05147c20 */ /* 0x000fe20008400000 */
[----:B------:R-:W-:-:S05]  /*ce10*/  IMAD.MOV.U32 R5, RZ, RZ, R17 ;  /* 0x000000ffff057224 */ /* 0x000fca00078e0011 */
[----:B--2---:R-:W-:Y:S05]  /*ce20*/  @!P0 BRA `(.L_x_303) ;  /* 0x0000000000288947 */ /* 0x004fea0003800000 */
[----:B------:R-:W-:Y:S02]  /*ce30*/  ULDC UR10, c[0x0][0x634] ;  /* 0x00018d00000a7ab9 */ /* 0x000fe40000000800 */
[----:B------:R-:W-:-:S05]  /*ce40*/  IADD3 R5, P0, R16, UR10, RZ ;  /* 0x0000000a10057c10 */ /* 0x000fca000ff1e0ff */
[----:B------:R-:W-:-:S04]  /*ce50*/  IMAD.X R13, RZ, RZ, R17, P0 ;  /* 0x000000ffff0d7224 */ /* 0x000fc800000e0611 */
[----:B------:R-:W-:-:S04]  /*ce60*/  IMAD.WIDE.U32 R6, R13, UR8, RZ ;  /* 0x000000080d067c25 */ /* 0x000fc8000f8e00ff */
[----:B------:R-:W-:-:S04]  /*ce70*/  IMAD.WIDE.U32 R6, P0, R5, UR9, R6 ;  /* 0x0000000905067c25 */ /* 0x000fc8000f800006 */
[----:B------:R-:W-:-:S04]  /*ce80*/  IMAD.WIDE.U32 R4, R5, UR8, RZ ;  /* 0x0000000805047c25 */ /* 0x000fc8000f8e00ff */
[----:B------:R-:W-:Y:S01]  /*ce90*/  IMAD.MOV.U32 R4, RZ, RZ, R7 ;  /* 0x000000ffff047224 */ /* 0x000fe200078e0007 */
[----:B------:R-:W-:Y:S01]  /*cea0*/  IADD3 RZ, P1, R5, R6, RZ ;  /* 0x0000000605ff7210 */ /* 0x000fe20007f3e0ff */
[----:B------:R-:W-:-:S04]  /*ceb0*/  IMAD.X R5, RZ, RZ, RZ, P0 ;  /* 0x000000ffff057224 */ /* 0x000fc800000e06ff */
[----:B------:R-:W-:-:S08]  /*cec0*/  IMAD.WIDE.U32.X R4, R13, UR9, R4, P1 ;  /* 0x000000090d047c25 */ /* 0x000fd000088e0404 */
.L_x_303:
[--C-:B------:R-:W-:Y:S01]  /*ced0*/  SHF.R.U64 R13, R4, UR11, R5.reuse ;  /* 0x0000000b040d7c19 */ /* 0x100fe20008001205 */
[----:B------:R-:W0:Y:S01]  /*cee0*/  F2I.U32.TRUNC.NTZ R20, R20 ;  /* 0x0000001400147305 */ /* 0x000e22000020f000 */
[----:B------:R-:W-:Y:S01]  /*cef0*/  SHF.R.U32.HI R4, RZ, UR11, R5 ;  /* 0x0000000bff047c19 */ /* 0x000fe20008011605 */
[----:B------:R-:W-:Y:S01]  /*cf00*/  ULDC.64 UR8, c[0x0][0x620] ;  /* 0x0001880000087ab9 */ /* 0x000fe20000000a00 */
[----:B------:R-:W-:Y:S01]  /*cf10*/  IADD3 R7, P0, RZ, -R13, RZ ;  /* 0x8000000dff077210 */ /* 0x000fe20007f1e0ff */
[----:B------:R-:W-:Y:S01]  /*cf20*/  ULDC.64 UR10, c[0x0][0x640] ;  /* 0x00019000000a7ab9 */ /* 0x000fe20000000a00 */
[----:B------:R-:W2:Y:S03]  /*cf30*/  LDC R22, c[0x0][0x148] ;  /* 0x00005200ff167b82 */ /* 0x000ea60000000800 */
[----:B------:R-:W-:Y:S01]  /*cf40*/  IMAD.X R4, RZ, RZ, ~R4, P0 ;  /* 0x000000ffff047224 */ /* 0x000fe200000e0e04 */
[----:B------:R-:W-:-:S03]  /*cf50*/  ISETP.NE.U32.AND P0, PT, RZ, UR10, PT ;  /* 0x0000000aff007c0c */ /* 0x000fc6000bf05070 */
[----:B------:R-:W-:Y:S01]  /*cf60*/  IMAD R6, R4, UR8, RZ ;  /* 0x0000000804067c24 */ /* 0x000fe2000f8e02ff */
[----:B------:R-:W-:Y:S01]  /*cf70*/  ISETP.NE.AND.EX P0, PT, RZ, UR11, PT, P0 ;  /* 0x0000000bff007c0c */ /* 0x000fe2000bf05300 */
[----:B------:R-:W-:Y:S01]  /*cf80*/  IMAD.WIDE.U32 R4, R7, UR8, R16 ;  /* 0x0000000807047c25 */ /* 0x000fe2000f8e0010 */
[----:B------:R-:W-:-:S03]  /*cf90*/  ULDC UR8, c[0x0][0x618] ;  /* 0x0001860000087ab9 */ /* 0x000fc60000000800 */
[----:B------:R-:W-:Y:S01]  /*cfa0*/  IMAD R7, R7, UR9, R6 ;  /* 0x0000000907077c24 */ /* 0x000fe2000f8e0206 */
[----:B------:R-:W-:Y:S01]  /*cfb0*/  ULDC UR9, c[0x0][0x154] ;  /* 0x0000550000097ab9 */ /* 0x000fe20000000800 */
[----:B0-----:R-:W-:Y:S02]  /*cfc0*/  IMAD.MOV R6, RZ, RZ, -R20 ;  /* 0x000000ffff067224 */ /* 0x001fe400078e0a14 */
[----:B------:R-:W-:Y:S02]  /*cfd0*/  IMAD.IADD R5, R5, 0x1, R7 ;  /* 0x0000000105057824 */ /* 0x000fe400078e0207 */
[----:B-1----:R-:W-:Y:S01]  /*cfe0*/  IMAD R14, R15, R6, R14 ;  /* 0x000000060f0e7224 */ /* 0x002fe200078e020e */
[----:B------:R-:W-:Y:S02]  /*cff0*/  I2FP.F32.U32 R6, R11 ;  /* 0x0000000b00067245 */ /* 0x000fe40000201000 */
[--C-:B------:R-:W-:Y:S02]  /*d000*/  SHF.R.U64 R15, R4, UR8, R5.reuse ;  /* 0x00000008040f7c19 */ /* 0x100fe40008001205 */
[----:B------:R-:W-:Y:S01]  /*d010*/  SHF.R.U32.HI R4, RZ, UR8, R5 ;  /* 0x00000008ff047c19 */ /* 0x000fe20008011605 */
[----:B------:R-:W-:Y:S01]  /*d020*/  FMUL R6, R6, UR9 ;  /* 0x0000000906067c20 */ /* 0x000fe20008400000 */
[----:B------:R-:W-:-:S02]  /*d030*/  ULDC UR8, c[0x0][0x608] ;  /* 0x0001820000087ab9 */ /* 0x000fc40000000800 */
[--C-:B------:R-:W-:Y:S01]  /*d040*/  SHF.R.U64 R21, R15, UR8, R4.reuse ;  /* 0x000000080f157c19 */ /* 0x100fe20008001204 */
[----:B------:R0:W1:Y:S01]  /*d050*/  F2I.U32.TRUNC.NTZ R24, R6 ;  /* 0x0000000600187305 */ /* 0x000062000020f000 */
[----:B------:R-:W-:Y:S01]  /*d060*/  SHF.R.U32.HI R4, RZ, UR8, R4 ;  /* 0x00000008ff047c19 */ /* 0x000fe20008011604 */
[----:B------:R-:W-:-:S03]  /*d070*/  ULDC UR8, c[0x0][0x658] ;  /* 0x0001960000087ab9 */ /* 0x000fc60000000800 */
[--C-:B------:R-:W-:Y:S02]  /*d080*/  SHF.R.U64 R20, R21, UR8, R4.reuse ;  /* 0x0000000815147c19 */ /* 0x100fe40008001204 */
[----:B------:R-:W-:-:S03]  /*d090*/  SHF.R.U32.HI R23, RZ, UR8, R4 ;  /* 0x00000008ff177c19 */ /* 0x000fc60008011604 */
[----:B------:R-:W-:Y:S02]  /*d0a0*/  IMAD.MOV.U32 R4, RZ, RZ, R20 ;  /* 0x000000ffff047224 */ /* 0x000fe400078e0014 */
[----:B------:R-:W-:Y:S01]  /*d0b0*/  IMAD.MOV.U32 R5, RZ, RZ, R23 ;  /* 0x000000ffff057224 */ /* 0x000fe200078e0017 */
[----:B0-----:R-:W-:Y:S06]  /*d0c0*/  @!P0 BRA `(.L_x_304) ;  /* 0x0000000000288947 */ /* 0x001fec0003800000 */
        /* <DEDUP_REMOVED lines=10> */
.L_x_304:
[----:B------:R-:W-:Y:S01]  /*d170*/  ISETP.NE.AND P0, PT, R2, 0x1, PT ;  /* 0x000000010200780c */ /* 0x000fe20003f05270 */
[----:B------:R-:W-:Y:S01]  /*d180*/  ULDC UR8, c[0x0][0x648] ;  /* 0x0001920000087ab9 */ /* 0x000fe20000000800 */
[----:B-1----:R-:W-:Y:S01]  /*d190*/  IMAD.MOV R24, RZ, RZ, -R24 ;  /* 0x000000ffff187224 */ /* 0x002fe200078e0a18 */
[----:B------:R-:W-:Y:S01]  /*d1a0*/  SHF.R.U64 R4, R4, UR8, R5 ;  /* 0x0000000804047c19 */ /* 0x000fe20008001205 */
[----:B------:R-:W-:Y:S01]  /*d1b0*/  ULDC UR8, c[0x0][0x638] ;  /* 0x00018e0000087ab9 */ /* 0x000fe20000000800 */
[----:B------:R-:W-:Y:S01]  /*d1c0*/  LOP3.LUT R21, R21, UR37, RZ, 0xc0, !PT ;  /* 0x0000002515157c12 */ /* 0x000fe2000f8ec0ff */
[----:B------:R-:W-:Y:S02]  /*d1d0*/  ULDC UR9, c[0x0][0x610] ;  /* 0x0001840000097ab9 */ /* 0x000fe40000000800 */
[----:B------:R-:W-:Y:S02]  /*d1e0*/  IMAD.MOV R5, RZ, RZ, -R4 ;  /* 0x000000ffff057224 */ /* 0x000fe400078e0a04 */
[----:B------:R-:W-:-:S02]  /*d1f0*/  IMAD R21, R4, UR13, R21 ;  /* 0x0000000d04157c24 */ /* 0x000fc4000f8e0215 */
[----:B------:R-:W-:Y:S01]  /*d200*/  IMAD R20, R5, UR8, R20 ;  /* 0x0000000805147c24 */ /* 0x000fe2000f8e0214 */
[----:B------:R-:W-:Y:S01]  /*d210*/  ULDC UR8, c[0x0][0x600] ;  /* 0x0001800000087ab9 */ /* 0x000fe20000000800 */
[----:B--2---:R-:W-:Y:S01]  /*d220*/  @P0 IMAD R14, R22, R24, R11 ;  /* 0x00000018160e0224 */ /* 0x004fe200078e020b */
[----:B------:R-:W-:Y:S01]  /*d230*/  LOP3.LUT R11, R15, UR5, RZ, 0xc0, !PT ;  /* 0x000000050f0b7c12 */ /* 0x000fe2000f8ec0ff */
[----:B------:R-:W-:Y:S02]  /*d240*/  IMAD.MOV.U32 R4, RZ, RZ, 0x1 ;  /* 0x00000001ff047424 */ /* 0x000fe400078e00ff */
[----:B------:R-:W-:Y:S02]  /*d250*/  IMAD R14, R21, UR9, R14 ;  /* 0x00000009150e7c24 */ /* 0x000fe4000f8e020e */
[----:B------:R-:W-:-:S05]  /*d260*/  IMAD R11, R20, UR8, R11 ;  /* 0x00000008140b7c24 */ /* 0x000fca000f8e020b */
[----:B------:R-:W-:Y:S02]  /*d270*/  SEL R20, R11, R14, !P0 ;  /* 0x0000000e0b147207 */ /* 0x000fe40004000000 */
[----:B------:R-:W-:-:S07]  /*d280*/  SEL R11, R14, R11, !P0 ;  /* 0x0000000b0e0b7207 */ /* 0x000fce0004000000 */
.L_x_302:
[----:B------:R-:W-:Y:S05]  /*d290*/  BSYNC B1 ;  /* 0x0000000000017941 */ /* 0x000fea0003800000 */
.L_x_301:
[----:B------:R-:W-:-:S13]  /*d2a0*/  LOP3.LUT P0, RZ, R4, 0xff, RZ, 0xc0, !PT ;  /* 0x000000ff04ff7812 */ /* 0x000fda000780c0ff */
[----:B------:R-:W-:Y:S05]  /*d2b0*/  @P0 BRA `(.L_x_305) ;  /* 0xfffffff000b00947 */ /* 0x000fea000383ffff */
[----:B------:R-:W-:Y:S05]  /*d2c0*/  BSYNC B0 ;  /* 0x0000000000007941 */ /* 0x000fea0003800000 */
.L_x_294:
[----:B------:R-:W-:-:S03]  /*d2d0*/  UMOV UR8, 0xffffffff ;  /* 0xffffffff00087882 */ /* 0x000fc60000000000 */
[----:B------:R-:W-:Y:S05]  /*d2e0*/  BRA.DIV UR8, `(.L_x_306) ;  /* 0x0000000208f07947 */ /* 0x000fea000b800000 */
[----:B------:R-:W-:-:S13]  /*d2f0*/  ELECT P6, URZ, PT ;  /* 0x00000000003f782f */ /* 0x000fda00038c0000 */
.L_x_319:
[----:B------:R-:W-:Y:S04]  /*d300*/  BSSY B0, `(.L_x_307) ;  /* 0x0000022000007945 */ /* 0x000fe80003800000 */
[----:B------:R-:W-:Y:S05]  /*d310*/  @!P6 BRA `(.L_x_308) ;  /* 0x000000000080e947 */ /* 0x000fea0003800000 */
[----:B------:R-:W-:-:S04]  /*d320*/  LOP3.LUT R19, R19, 0x2, RZ, 0xfc, !PT ;  /* 0x0000000213137812 */ /* 0x000fc800078efcff */
[----:B------:R-:W-:-:S13]  /*d330*/  ISETP.NE.AND P0, PT, R19, 0x3, PT ;  /* 0x000000031300780c */ /* 0x000fda0003f05270 */
[----:B------:R-:W-:Y:S05]  /*d340*/  @!P0 BRA `(.L_x_309) ;  /* 0x0000000000048947 */ /* 0x000fea0003800000 */
[----:B------:R-:W-:Y:S01]  /*d350*/  BPT.TRAP 0x1 ;  /* 0x000000040000795c */ /* 0x000fe20000300000 */
.L_x_309:
[----:B------:R-:W0:Y:S01]  /*d360*/  S2R R3, SR_CgaCtaId ;  /* 0x0000000000037919 */ /* 0x000e220000008800 */
[----:B------:R-:W-:-:S04]  /*d370*/  MOV R2, 0x400 ;  /* 0x0000040000027802 */ /* 0x000fc80000000f00 */
[----:B0-----:R-:W-:Y:S02]  /*d380*/  LEA R3, R3, R2, 0x18 ;  /* 0x0000000203037211 */ /* 0x001fe400078ec0ff */
[----:B------:R-:W-:-:S03]  /*d390*/  SHF.L.U32 R2, R0, 0x1f, RZ ;  /* 0x0000001f00027819 */ /* 0x000fc600000006ff */
[----:B------:R-:W-:-:S04]  /*d3a0*/  VIADD R3, R3, 0x18 ;  /* 0x0000001803037836 */ /* 0x000fc80000000000 */
[C---:B------:R-:W-:Y:S02]  /*d3b0*/  IMAD R7, R12.reuse, 0x8, R3 ;  /* 0x000000080c077824 */ /* 0x040fe400078e0203 */
[----:B------:R-:W-:Y:S02]  /*d3c0*/  VIADD R12, R12, 0x1 ;  /* 0x000000010c0c7836 */ /* 0x000fe40000000000 */
[----:B------:R-:W0:Y:S03]  /*d3d0*/  SYNCS.PHASECHK.TRANS64.TRYWAIT P0, [R7+URZ], R2 ;  /* 0x00000002070075a7 */ /* 0x000e26000800017f */
[----:B------:R-:W-:-:S04]  /*d3e0*/  ISETP.NE.AND P1, PT, R12, 0x3, PT ;  /* 0x000000030c00780c */ /* 0x000fc80003f25270 */
[----:B------:R-:W-:Y:S02]  /*d3f0*/  SEL R5, RZ, 0x1, P1 ;  /* 0x00000001ff057807 */ /* 0x000fe40000800000 */
[----:B------:R-:W-:Y:S02]  /*d400*/  SEL R12, R12, RZ, P1 ;  /* 0x000000ff0c0c7207 */ /* 0x000fe40000800000 */
[----:B------:R-:W-:-:S03]  /*d410*/  LOP3.LUT R5, R0, R5, RZ, 0x3c, !PT ;  /* 0x0000000500057212 */ /* 0x000fc600078e3cff */
[----:B------:R-:W-:Y:S01]  /*d420*/  IMAD R9, R12, 0x8, R3 ;  /* 0x000000080c097824 */ /* 0x000fe200078e0203 */
[----:B------:R-:W-:Y:S01]  /*d430*/  SHF.L.U32 R4, R5, 0x1f, RZ ;  /* 0x0000001f05047819 */ /* 0x000fe200000006ff */
[----:B0-----:R-:W-:Y:S06]  /*d440*/  @!P0 BRA `(.L_x_310) ;  /* 0x0000000000b88947 */ /* 0x001fec0003800000 */
.L_x_320:
[----:B------:R-:W1:Y:S01]  /*d450*/  SYNCS.PHASECHK.TRANS64.TRYWAIT P0, [R9+URZ], R4 ;  /* 0x00000004090075a7 */ /* 0x000e62000800017f */
[----:B------:R-:W-:-:S05]  /*d460*/  VIADD R0, R12, 0x1 ;  /* 0x000000010c007836 */ /* 0x000fca0000000000 */
[----:B------:R-:W-:-:S04]  /*d470*/  ISETP.NE.AND P1, PT, R0, 0x3, PT ;  /* 0x000000030000780c */ /* 0x000fc80003f25270 */
[----:B0-----:R-:W-:Y:S02]  /*d480*/  SEL R2, RZ, 0x1, P1 ;  /* 0x00000001ff027807 */ /* 0x001fe40000800000 */
[----:B------:R-:W-:Y:S02]  /*d490*/  SEL R0, R0, RZ, P1 ;  /* 0x000000ff00007207 */ /* 0x000fe40000800000 */
[----:B------:R-:W-:Y:S01]  /*d4a0*/  LOP3.LUT R2, R5, R2, RZ, 0x3c, !PT ;  /* 0x0000000205027212 */ /* 0x000fe200078e3cff */
[----:B-1----:R-:W-:Y:S06]  /*d4b0*/  @!P0 BRA `(.L_x_311) ;  /* 0x0000000000b08947 */ /* 0x002fec0003800000 */
.L_x_321:
[----:B------:R-:W-:Y:S01]  /*d4c0*/  IMAD R3, R0, 0x8, R3 ;  /* 0x0000000800037824 */ /* 0x000fe200078e0203 */
[----:B------:R-:W-:-:S07]  /*d4d0*/  SHF.L.U32 R0, R2, 0x1f, RZ ;  /* 0x0000001f02007819 */ /* 0x000fce00000006ff */
.L_x_312:
[----:B-1----:R1:W2:Y:S02]  /*d4e0*/  SYNCS.PHASECHK.TRANS64.TRYWAIT P0, [R3+URZ], R0 ;  /* 0x00000000030075a7 */ /* 0x0022a4000800017f */
[----:B--2---:R-:W-:Y:S05]  /*d4f0*/  @!P0 NANOSLEEP.SYNCS 0x989680 ;  /* 0x009896800000895d */ /* 0x004fea0003900000 */
[----:B------:R-:W2:Y:S02]  /*d500*/  @!P0 SYNCS.PHASECHK.TRANS64 P0, [R3+URZ], R0 ;  /* 0x00000000030085a7 */ /* 0x000ea4000800007f */
[----:B--2---:R-:W-:Y:S05]  /*d510*/  @!P0 BRA `(.L_x_312) ;  /* 0xfffffffc00f08947 */ /* 0x004fea000383ffff */
.L_x_308:
[----:B------:R-:W-:Y:S05]  /*d520*/  BSYNC B0 ;  /* 0x0000000000007941 */ /* 0x000fea0003800000 */
.L_x_307:
[----:B------:R-:W-:Y:S05]  /*d530*/  EXIT ;  /* 0x000000000000794d */ /* 0x000fea0003800000 */
.L_x_21:
[----:B----4-:R4:W0:Y:S02]  /*d540*/  SYNCS.PHASECHK.TRANS64.TRYWAIT P1, [R3+URZ], R0 ;  /* 0x00000000030075a7 */ /* 0x010824000802017f */
[----:B0-----:R-:W-:Y:S05]  /*d550*/  @!P1 NANOSLEEP.SYNCS 0x989680 ;  /* 0x009896800000995d */ /* 0x001fea0003900000 */
[----:B------:R-:W0:Y:S02]  /*d560*/  @!P1 SYNCS.PHASECHK.TRANS64 P1, [R3+URZ], R0 ;  /* 0x00000000030095a7 */ /* 0x000e24000802007f */
[----:B0-----:R-:W-:Y:S05]  /*d570*/  @!P1 BRA `(.L_x_21) ;  /* 0xfffffffc00f09947 */ /* 0x001fea000383ffff */
[----:B------:R-:W-:Y:S05]  /*d580*/  BRA `(.L_x_20) ;  /* 0xffffff3c00dc7947 */ /* 0x000fea000383ffff */
.L_x_26:
[----:B-1----:R1:W3:Y:S02]  /*d590*/  SYNCS.PHASECHK.TRANS64.TRYWAIT P1, [R5+URZ], R4 ;  /* 0x00000004050075a7 */ /* 0x0022e4000802017f */
[----:B---3--:R-:W-:Y:S05]  /*d5a0*/  @!P1 NANOSLEEP.SYNCS 0x989680 ;  /* 0x009896800000995d */ /* 0x008fea0003900000 */
[----:B------:R-:W3:Y:S02]  /*d5b0*/  @!P1 SYNCS.PHASECHK.TRANS64 P1, [R5+URZ], R4 ;  /* 0x00000004050095a7 */ /* 0x000ee4000802007f */
[----:B---3--:R-:W-:Y:S05]  /*d5c0*/  @!P1 BRA `(.L_x_26) ;  /* 0xfffffffc00f09947 */ /* 0x008fea000383ffff */
[----:B------:R-:W-:Y:S05]  /*d5d0*/  BRA `(.L_x_25) ;  /* 0xffffff4c00607947 */ /* 0x000fea000383ffff */
.L_x_295:
[----:B------:R-:W-:Y:S01]  /*d5e0*/  BSSY B1, `(.L_x_313) ;  /* 0x0000006000017945 */ /* 0x000fe20003800000 */
[----:B------:R-:W-:-:S07]  /*d5f0*/  IMAD.MOV.U32 R15, RZ, RZ, -0x1 ;  /* 0xffffffffff0f7424 */ /* 0x000fce00078e00ff */
[----:B------:R-:W-:Y:S05]  /*d600*/  WARPSYNC.COLLECTIVE R15, `(.L_x_314) ;  /* 0x000000000f0c7348 */ /* 0x000fea0003c00000 */
[----:B------:R-:W-:Y:S02]  /*d610*/  ELECT P6, UR62, PT ;  /* 0x00000000003e782f */ /* 0x000fe400038c0000 */
[----:B------:R-:W-:Y:S01]  /*d620*/  MOV R14, UR62 ;  /* 0x0000003e000e7c02 */ /* 0x000fe20008000f00 */
[----:B------:R-:W-:Y:S10]  /*d630*/  ENDCOLLECTIVE ;  /* 0x000000000000791b */ /* 0x000ff40003800000 */
.L_x_314:
[----:B------:R-:W-:Y:S05]  /*d640*/  BSYNC B1 ;  /* 0x0000000000017941 */ /* 0x000fea0003800000 */
.L_x_313:
[----:B------:R-:W-:Y:S05]  /*d650*/  BRA `(.L_x_315) ;  /* 0xffffffec00d47947 */ /* 0x000fea000383ffff */
.L_x_298:
[----:B0-----:R0:W1:Y:S02]  /*d660*/  SYNCS.PHASECHK.TRANS64.TRYWAIT P0, [R14+URZ+0x18], R7 ;  /* 0x000018070e0075a7 */ /* 0x001064000800017f */
[----:B-1----:R-:W-:Y:S05]  /*d670*/  @!P0 NANOSLEEP.SYNCS 0x989680 ;  /* 0x009896800000895d */ /* 0x002fea0003900000 */
[----:B------:R-:W1:Y:S02]  /*d680*/  @!P0 SYNCS.PHASECHK.TRANS64 P0, [R14+URZ+0x18], R7 ;  /* 0x000018070e0085a7 */ /* 0x000e64000800007f */
[----:B-1----:R-:W-:Y:S05]  /*d690*/  @!P0 BRA `(.L_x_298) ;  /* 0xfffffffc00f08947 */ /* 0x002fea000383ffff */
[----:B------:R-:W-:Y:S05]  /*d6a0*/  BRA `(.L_x_316) ;  /* 0xfffffff000107947 */ /* 0x000fea000383ffff */
.L_x_306:
[----:B------:R-:W-:Y:S01]  /*d6b0*/  BSSY B0, `(.L_x_317) ;  /* 0x0000006000007945 */ /* 0x000fe20003800000 */
[----:B------:R-:W-:-:S07]  /*d6c0*/  IMAD.MOV.U32 R15, RZ, RZ, -0x1 ;  /* 0xffffffffff0f7424 */ /* 0x000fce00078e00ff */
[----:B------:R-:W-:Y:S05]  /*d6d0*/  WARPSYNC.COLLECTIVE R15, `(.L_x_318) ;  /* 0x000000000f0c7348 */ /* 0x000fea0003c00000 */
[----:B------:R-:W-:Y:S02]  /*d6e0*/  ELECT P6, UR62, PT ;  /* 0x00000000003e782f */ /* 0x000fe400038c0000 */
[----:B------:R-:W-:Y:S01]  /*d6f0*/  MOV R14, UR62 ;  /* 0x0000003e000e7c02 */ /* 0x000fe20008000f00 */
[----:B------:R-:W-:Y:S10]  /*d700*/  ENDCOLLECTIVE ;  /* 0x000000000000791b */ /* 0x000ff40003800000 */
.L_x_318:
[----:B------:R-:W-:Y:S05]  /*d710*/  BSYNC B0 ;  /* 0x0000000000007941 */ /* 0x000fea0003800000 */
.L_x_317:
[----:B------:R-:W-:Y:S05]  /*d720*/  BRA `(.L_x_319) ;  /* 0xfffffff800f47947 */ /* 0x000fea000383ffff */
.L_x_310:
[----:B0-----:R0:W1:Y:S02]  /*d730*/  SYNCS.PHASECHK.TRANS64.TRYWAIT P0, [R7+URZ], R2 ;  /* 0x00000002070075a7 */ /* 0x001064000800017f */
[----:B-1----:R-:W-:Y:S05]  /*d740*/  @!P0 NANOSLEEP.SYNCS 0x989680 ;  /* 0x009896800000895d */ /* 0x002fea0003900000 */
[----:B------:R-:W1:Y:S02]  /*d750*/  @!P0 SYNCS.PHASECHK.TRANS64 P0, [R7+URZ], R2 ;  /* 0x00000002070085a7 */ /* 0x000e64000800007f */
[----:B-1----:R-:W-:Y:S05]  /*d760*/  @!P0 BRA `(.L_x_310) ;  /* 0xfffffffc00f08947 */ /* 0x002fea000383ffff */
[----:B------:R-:W-:Y:S05]  /*d770*/  BRA `(.L_x_320) ;  /* 0xfffffffc00347947 */ /* 0x000fea000383ffff */
.L_x_311:
[----:B0-----:R0:W1:Y:S02]  /*d780*/  SYNCS.PHASECHK.TRANS64.TRYWAIT P0, [R9+URZ], R4 ;  /* 0x00000004090075a7 */ /* 0x001064000800017f */
[----:B-1----:R-:W-:Y:S05]  /*d790*/  @!P0 NANOSLEEP.SYNCS 0x989680 ;  /* 0x009896800000895d */ /* 0x002fea0003900000 */
[----:B------:R-:W1:Y:S02]  /*d7a0*/  @!P0 SYNCS.PHASECHK.TRANS64 P0, [R9+URZ], R4 ;  /* 0x00000004090085a7 */ /* 0x000e64000800007f */
[----:B-1----:R-:W-:Y:S05]  /*d7b0*/  @!P0 BRA `(.L_x_311) ;  /* 0xfffffffc00f08947 */ /* 0x002fea000383ffff */
[----:B------:R-:W-:Y:S05]  /*d7c0*/  BRA `(.L_x_321) ;  /* 0xfffffffc003c7947 */ /* 0x000fea000383ffff */
.L_x_322:
[----:B------:R-:W-:-:S00]  /*d7d0*/  BRA `(.L_x_322) ;  /* 0xfffffffc00fc7947 */ /* 0x000fc0000383ffff */
[----:B------:R-:W-:-:S00]  /*d7e0*/  NOP ;  /* 0x0000000000007918 */ /* 0x000fc00000000000 */
        /* <DEDUP_REMOVED lines=9> */
.L_x_323:


//--------------------- .nv.global.init           --------------------------
	.section	.nv.global.init,"aw",@progbits
.nv.global.init:
	.type		$str$22,@object
	.size		$str$22,($str$23 - $str$22)
$str$22:
        /*0000*/ 	.byte	0x6b, 0x5f, 0x74, 0x69, 0x6c, 0x65, 0x5f, 0x63, 0x6f, 0x75, 0x6e, 0x74, 0x20, 0x3e, 0x3d, 0x20
        /*0010*/ 	.byte	0x31, 0x00
	.type		$str$23,@object
	.size		$str$23,(__unnamed_1 - $str$23)
$str$23:
        /*0012*/ 	.byte	0x2f, 0x74, 0x6d, 0x70, 0x2f, 0x63, 0x75, 0x74, 0x6c, 0x61, 0x73, 0x73, 0x5f, 0x73, 0x77, 0x65
        /*0022*/ 	.byte	0x65, 0x70, 0x5f, 0x73, 0x72, 0x63, 0x2f, 0x69, 0x6e, 0x63, 0x6c, 0x75, 0x64, 0x65, 0x2f, 0x63
        /*0032*/ 	.byte	0x75, 0x74, 0x6c, 0x61, 0x73, 0x73, 0x2f, 0x67, 0x65, 0x6d, 0x6d, 0x2f, 0x63, 0x6f, 0x6c, 0x6c
        /*0042*/ 	.byte	0x65, 0x63, 0x74, 0x69, 0x76, 0x65, 0x2f, 0x73, 0x6d, 0x39, 0x30, 0x5f, 0x6d, 0x6d, 0x61, 0x5f
        /*0052*/ 	.byte	0x74, 0x6d, 0x61, 0x5f, 0x67, 0x6d, 0x6d, 0x61, 0x5f, 0x73, 0x73, 0x5f, 0x77, 0x61, 0x72, 0x70
        /*0062*/ 	.byte	0x73, 0x70, 0x65, 0x63, 0x69, 0x61, 0x6c, 0x69, 0x7a, 0x65, 0x64, 0x2e, 0x68, 0x70, 0x70, 0x00
	.type		__unnamed_1,@object
	.size		__unnamed_1,(.L_0 - __unnamed_1)
__unnamed_1:
        /*0072*/ 	.byte	0x76, 0x6f, 0x69, 0x64, 0x20, 0x63, 0x75, 0x74, 0x6c, 0x61, 0x73, 0x73, 0x3a, 0x3a, 0x67, 0x65
        /* <DEDUP_REMOVED lines=178> */
        /*0ba2*/ 	.byte	0x74, 0x69, 0x74, 0x79, 0x5d, 0x00
.L_0:


//--------------------- .nv.shared._ZN7cutlass13device_kernelINS_4gemm6kernel13GemmUniversalIN4cute5tupleIJiiiiEEENS1_10collective13CollectiveMmaINS1_34MainloopSm90TmaGmmaWarpSpecializedILi3ENS5_IJNS4_1CILi2EEESB_NSA_ILi1EEEEEENS1_35KernelTmaWarpSpecializedCooperativeEEENS5_IJNSA_ILi256EEENSA_ILi128EEESH_EEENS_10tfloat32_tENS5_IJlSC_lEEESJ_SK_NS4_8TiledMMAINS4_8MMA_AtomIJNS4_4SM904GMMA30MMA_64x128x8_F32TF32TF32_SS_TNILNSO_7ScaleInE1ELSQ_1EEEEEENS4_6LayoutINS5_IJSB_SC_SC_EEENS5_IJSC_NSA_ILi0EEESV_EEEEENS5_IJNS4_10UnderscoreESY_SY_EEEEENS4_23SM90_TMA_LOAD_MULTICASTENS4_14ComposedLayoutINS4_7SwizzleILi3ELi4ELi3EEENS4_18smem_ptr_flag_bitsILi32EEENST_INS5_IJNSA_ILi8EEENSA_ILi32EEEEEENS5_IJS18_SC_EEEEEEEvNS4_8identityES11_S1C_vS1D_EENS_8epilogue10collective6detail29Sm90TmaWarpSpecializedAdapterINS1G_15DefaultEpilogueISJ_SK_SK_NS1F_6thread17LinearCombinationISJ_Li1EffLNS1K_9ScaleType4KindE0ELNS_15FloatRoundStyleE2ESJ_EENS1_15EpilogueDefaultEEEEEvvEEEEvNT_6ParamsE --------------------------
	.section	.nv.shared._ZN7cutlass13device_kernelINS_4gemm6kernel13GemmUniversalIN4cute5tupleIJiiiiEEENS1_10collective13CollectiveMmaINS1_34MainloopSm90TmaGmmaWarpSpecializedILi3ENS5_IJNS4_1CILi2EEESB_NSA_ILi1EEEEEENS1_35KernelTmaWarpSpecializedCooperativeEEENS5_IJNSA_ILi256EEENSA_ILi128EEESH_EEENS_10tfloat32_tENS5_IJlSC_lEEESJ_SK_NS4_8TiledMMAINS4_8MMA_AtomIJNS4_4SM904GMMA30MMA_64x128x8_F32TF32TF32_SS_TNILNSO_7ScaleInE1ELSQ_1EEEEEENS4_6LayoutINS5_IJSB_SC_SC_EEENS5_IJSC_NSA_ILi0EEESV_EEEEENS5_IJNS4_10UnderscoreESY_SY_EEEEENS4_23SM90_TMA_LOAD_MULTICASTENS4_14ComposedLayoutINS4_7SwizzleILi3ELi4ELi3EEENS4_18smem_ptr_flag_bitsILi32EEENST_INS5_IJNSA_ILi8EEENSA_ILi32EEEEEENS5_IJS18_SC_EEEEEEEvNS4_8identityES11_S1C_vS1D_EENS_8epilogue10collective6detail29Sm90TmaWarpSpecializedAdapterINS1G_15DefaultEpilogueISJ_SK_SK_NS1F_6thread17LinearCombinationISJ_Li1EffLNS1K_9ScaleType4KindE0ELNS_15FloatRoundStyleE2ESJ_EENS1_15EpilogueDefaultEEEEEvvEEEEvNT_6ParamsE,"aw",@nobits
	.sectionflags	@""
	.align	16
	.zero		1024


//--------------------- .nv.shared.reserved.0     --------------------------
	.section	.nv.shared.reserved.0,"aw",@nobits
	.weak		__nv_reservedSMEM_offset_0_alias
	.size		__nv_reservedSMEM_offset_0_alias, 0, 0
	.other		__nv_reservedSMEM_offset_0_alias,@"STO_CUDA_RESERVED_SHARED STV_DEFAULT"
__nv_reservedSMEM_offset_0_alias:
	.zero		0


//--------------------- .nv.global                --------------------------
	.section	.nv.global,"aw",@nobits
.nv.global:
	.type		_ZN39_INTERNAL_8331e2bf_4_k_cu_7010f8c6_67054cute1_E,@object
	.size		_ZN39_INTERNAL_8331e2bf_4_k_cu_7010f8c6_67054cute1_E,(_ZN39_INTERNAL_8331e2bf_4_k_cu_7010f8c6_67054cuda3std3__45__cpo6cbeginE - _ZN39_INTERNAL_8331e2bf_4_k_cu_7010f8c6_67054cute1_E)
_ZN39_INTERNAL_8331e2bf_4_k_cu_7010f8c6_67054cute1_E:
	.zero		1
	.type		_ZN39_INTERNAL_8331e2bf_4_k_cu_7010f8c6_67054cuda3std3__45__cpo6cbeginE,@object
	.size		_ZN39_INTERNAL_8331e2bf_4_k_cu_7010f8c6_67054cuda3std3__45__cpo6cbeginE,(_ZN39_INTERNAL_8331e2bf_4_k_cu_7010f8c6_67054cuda3std3__48in_placeE - _ZN39_INTERNAL_8331e2bf_4_k_cu_7010f8c6_67054cuda3std3__45__cpo6cbeginE)
_ZN39_INTERNAL_8331e2bf_4_k_cu_7010f8c6_67054cuda3std3__45__cpo6cbeginE:
	.zero		1
	.type		_ZN39_INTERNAL_8331e2bf_4_k_cu_7010f8c6_67054cuda3std3__48in_placeE,@object
	.size		_ZN39_INTERNAL_8331e2bf_4_k_cu_7010f8c6_67054cuda3std3__48in_placeE,(_ZN39_INTERNAL_8331e2bf_4_k_cu_7010f8c6_67054cuda3std6ranges3__45__cpo9iter_moveE - _ZN39_INTERNAL_8331e2bf_4_k_cu_7010f8c6_67054cuda3std3__48in_placeE)
_ZN39_INTERNAL_8331e2bf_4_k_cu_7010f8c6_67054cuda3std3__48in_placeE:
	.zero		1
	.type		_ZN39_INTERNAL_8331e2bf_4_k_cu_7010f8c6_67054cuda3std6ranges3__45__cpo9iter_moveE,@object
	.size		_ZN39_INTERNAL_8331e2bf_4_k_cu_7010f8c6_67054cuda3std6ranges3__45__cpo9iter_moveE,(_ZN39_INTERNAL_8331e2bf_4_k_cu_7010f8c6_67054cuda3std3__45__cpo5beginE - _ZN39_INTERNAL_8331e2bf_4_k_cu_7010f8c6_67054cuda3std6ranges3__45__cpo9iter_moveE)
_ZN39_INTERNAL_8331e2bf_4_k_cu_7010f8c6_67054cuda3std6ranges3__45__cpo9iter_moveE:
	.zero		1
	.type		_ZN39_INTERNAL_8331e2bf_4_k_cu_7010f8c6_67054cuda3std3__45__cpo5beginE,@object
	.size		_ZN39_INTERNAL_8331e2bf_4_k_cu_7010f8c6_67054cuda3std3__45__cpo5beginE,(_ZN39_INTERNAL_8331e2bf_4_k_cu_7010f8c6_67054cuda3std3__441_GLOBAL__N__8331e2bf_4_k_cu_7010f8c6_67056ignoreE - _ZN39_INTERNAL_8331e2bf_4_k_cu_7010f8c6_67054cuda3std3__45__cpo5beginE)
_ZN39_INTERNAL_8331e2bf_4_k_cu_7010f8c6_67054cuda3std3__45__cpo5beginE:
	.zero		1
	.type		_ZN39_INTERNAL_8331e2bf_4_k_cu_7010f8c6_67054cuda3std3__441_GLOBAL__N__8331e2bf_4_k_cu_7010f8c6_67056ignoreE,@object
	.size		_ZN39_INTERNAL_8331e2bf_4_k_cu_7010f8c6_67054cuda3std3__441_GLOBAL__N__8331e2bf_4_k_cu_7010f8c6_67056ignoreE,(_ZN39_INTERNAL_8331e2bf_4_k_cu_7010f8c6_67054cute7productE - _ZN39_INTERNAL_8331e2bf_4_k_cu_7010f8c6_67054cuda3std3__441_GLOBAL__N__8331e2bf_4_k_cu_7010f8c6_67056ignoreE)
_ZN39_INTERNAL_8331e2bf_4_k_cu_7010f8c6_67054cuda3std3__441_GLOBAL__N__8331e2bf_4_k_cu_7010f8c6_67056ignoreE:
	.zero		1
	.type		_ZN39_INTERNAL_8331e2bf_4_k_cu_7010f8c6_67054cute7productE,@object
	.size		_ZN39_INTERNAL_8331e2bf_4_k_cu_7010f8c6_67054cute7productE,(_ZN39_INTERNAL_8331e2bf_4_k_cu_7010f8c6_67054cuda3std3__45__cpo3endE - _ZN39_INTERNAL_8331e2bf_4_k_cu_7010f8c6_67054cute7productE)
_ZN39_INTERNAL_8331e2bf_4_k_cu_7010f8c6_67054cute7productE:
	.zero		1
	.type		_ZN39_INTERNAL_8331e2bf_4_k_cu_7010f8c6_67054cuda3std3__45__cpo3endE,@object
	.size		_ZN39_INTERNAL_8331e2bf_4_k_cu_7010f8c6_67054cuda3std3__45__cpo3endE,(_ZN39_INTERNAL_8331e2bf_4_k_cu_7010f8c6_67054cuda3std3__419piecewise_constructE - _ZN39_INTERNAL_8331e2bf_4_k_cu_7010f8c6_67054cuda3std3__45__cpo3endE)
_ZN39_INTERNAL_8331e2bf_4_k_cu_7010f8c6_67054cuda3std3__45__cpo3endE:
	.zero		1
	.type		_ZN39_INTERNAL_8331e2bf_4_k_cu_7010f8c6_67054cuda3std3__419piecewise_constructE,@object
	.size		_ZN39_INTERNAL_8331e2bf_4_k_cu_7010f8c6_67054cuda3std3__419piecewise_constructE,(_ZN39_INTERNAL_8331e2bf_4_k_cu_7010f8c6_67054cuda3std3__45__cpo4cendE - _ZN39_INTERNAL_8331e2bf_4_k_cu_7010f8c6_67054cuda3std3__419piecewise_constructE)
_ZN39_INTERNAL_8331e2bf_4_k_cu_7010f8c6_67054cuda3std3__419piecewise_constructE:
	.zero		1
	.type		_ZN39_INTERNAL_8331e2bf_4_k_cu_7010f8c6_67054cuda3std3__45__cpo4cendE,@object
	.size		_ZN39_INTERNAL_8331e2bf_4_k_cu_7010f8c6_67054cuda3std3__45__cpo4cendE,(_ZN39_INTERNAL_8331e2bf_4_k_cu_7010f8c6_67054cuda3std6ranges3__45__cpo4swapE - _ZN39_INTERNAL_8331e2bf_4_k_cu_7010f8c6_67054cuda3std3__45__cpo4cendE)
_ZN39_INTERNAL_8331e2bf_4_k_cu_7010f8c6_67054cuda3std3__45__cpo4cendE:
	.zero		1
	.type		_ZN39_INTERNAL_8331e2bf_4_k_cu_7010f8c6_67054cuda3std6ranges3__45__cpo4swapE,@object
	.size		_ZN39_INTERNAL_8331e2bf_4_k_cu_7010f8c6_67054cuda3std6ranges3__45__cpo4swapE,(.L_8 - _ZN39_INTERNAL_8331e2bf_4_k_cu_7010f8c6_67054cuda3std6ranges3__45__cpo4swapE)
_ZN39_INTERNAL_8331e2bf_4_k_cu_7010f8c6_67054cuda3std6ranges3__45__cpo4swapE:
	.zero		1
.L_8:


//--------------------- .nv.constant0._ZN7cutlass13device_kernelINS_4gemm6kernel13GemmUniversalIN4cute5tupleIJiiiiEEENS1_10collective13CollectiveMmaINS1_34MainloopSm90TmaGmmaWarpSpecializedILi3ENS5_IJNS4_1CILi2EEESB_NSA_ILi1EEEEEENS1_35KernelTmaWarpSpecializedCooperativeEEENS5_IJNSA_ILi256EEENSA_ILi128EEESH_EEENS_10tfloat32_tENS5_IJlSC_lEEESJ_SK_NS4_8TiledMMAINS4_8MMA_AtomIJNS4_4SM904GMMA30MMA_64x128x8_F32TF32TF32_SS_TNILNSO_7ScaleInE1ELSQ_1EEEEEENS4_6LayoutINS5_IJSB_SC_SC_EEENS5_IJSC_NSA_ILi0EEESV_EEEEENS5_IJNS4_10UnderscoreESY_SY_EEEEENS4_23SM90_TMA_LOAD_MULTICASTENS4_14ComposedLayoutINS4_7SwizzleILi3ELi4ELi3EEENS4_18smem_ptr_flag_bitsILi32EEENST_INS5_IJNSA_ILi8EEENSA_ILi32EEEEEENS5_IJS18_SC_EEEEEEEvNS4_8identityES11_S1C_vS1D_EENS_8epilogue10collective6detail29Sm90TmaWarpSpecializedAdapterINS1G_15DefaultEpilogueISJ_SK_SK_NS1F_6thread17LinearCombinationISJ_Li1EffLNS1K_9ScaleType4KindE0ELNS_15FloatRoundStyleE2ESJ_EENS1_15EpilogueDefaultEEEEEvvEEEEvNT_6ParamsE --------------------------
	.section	.nv.constant0._ZN7cutlass13device_kernelINS_4gemm6kernel13GemmUniversalIN4cute5tupleIJiiiiEEENS1_10collective13CollectiveMmaINS1_34MainloopSm90TmaGmmaWarpSpecializedILi3ENS5_IJNS4_1CILi2EEESB_NSA_ILi1EEEEEENS1_35KernelTmaWarpSpecializedCooperativeEEENS5_IJNSA_ILi256EEENSA_ILi128EEESH_EEENS_10tfloat32_tENS5_IJlSC_lEEESJ_SK_NS4_8TiledMMAINS4_8MMA_AtomIJNS4_4SM904GMMA30MMA_64x128x8_F32TF32TF32_SS_TNILNSO_7ScaleInE1ELSQ_1EEEEEENS4_6LayoutINS5_IJSB_SC_SC_EEENS5_IJSC_NSA_ILi0EEESV_EEEEENS5_IJNS4_10UnderscoreESY_SY_EEEEENS4_23SM90_TMA_LOAD_MULTICASTENS4_14ComposedLayoutINS4_7SwizzleILi3ELi4ELi3EEENS4_18smem_ptr_flag_bitsILi32EEENST_INS5_IJNSA_ILi8EEENSA_ILi32EEEEEENS5_IJS18_SC_EEEEEEEvNS4_8identityES11_S1C_vS1D_EENS_8epilogue10collective6detail29Sm90TmaWarpSpecializedAdapterINS1G_15DefaultEpilogueISJ_SK_SK_NS1F_6thread17LinearCombinationISJ_Li1EffLNS1K_9ScaleType4KindE0ELNS_15FloatRoundStyleE2ESJ_EENS1_15EpilogueDefaultEEEEEvvEEEEvNT_6ParamsE,"a",@progbits
	.sectionflags	@""
	.align	4
.nv.constant0._ZN7cutlass13device_kernelINS_4gemm6kernel13GemmUniversalIN4cute5tupleIJiiiiEEENS1_10collective13CollectiveMmaINS1_34MainloopSm90TmaGmmaWarpSpecializedILi3ENS5_IJNS4_1CILi2EEESB_NSA_ILi1EEEEEENS1_35KernelTmaWarpSpecializedCooperativeEEENS5_IJNSA_ILi256EEENSA_ILi128EEESH_EEENS_10tfloat32_tENS5_IJlSC_lEEESJ_SK_NS4_8TiledMMAINS4_8MMA_AtomIJNS4_4SM904GMMA30MMA_64x128x8_F32TF32TF32_SS_TNILNSO_7ScaleInE1ELSQ_1EEEEEENS4_6LayoutINS5_IJSB_SC_SC_EEENS5_IJSC_NSA_ILi0EEESV_EEEEENS5_IJNS4_10UnderscoreESY_SY_EEEEENS4_23SM90_TMA_LOAD_MULTICASTENS4_14ComposedLayoutINS4_7SwizzleILi3ELi4ELi3EEENS4_18smem_ptr_flag_bitsILi32EEENST_INS5_IJNSA_ILi8EEENSA_ILi32EEEEEENS5_IJS18_SC_EEEEEEEvNS4_8identityES11_S1C_vS1D_EENS_8epilogue10collective6detail29Sm90TmaWarpSpecializedAdapterINS1G_15DefaultEpilogueISJ_SK_SK_NS1F_6thread17LinearCombinationISJ_Li1EffLNS1K_9ScaleType4KindE0ELNS_15FloatRoundStyleE2ESJ_EENS1_15EpilogueDefaultEEEEEvvEEEEvNT_6ParamsE:
	.zero		1664


//--------------------- SYMBOLS --------------------------

	.type		.nv.reservedSmem.offset0,@object
	.size		.nv.reservedSmem.offset0,0x4
	.type		__assertfail,@function
